	.version 1.4
	.target sm_10, map_f64_to_f32
	// compiled with /pkgs/cuda-5.5/open64/lib//be
	// nvopencc 4.1 built on 2013-07-17

	//-----------------------------------------------------------
	// Compiling /tmp/tmpxft_0000417e_00000000-9_cgol.cpp3.i (/tmp/ccBI#.FDepGz)
	//-----------------------------------------------------------

	//-----------------------------------------------------------
	// Options:
	//-----------------------------------------------------------
	//  Target:ptx, ISA:sm_10, Endian:little, Pointer Size:64
	//  -O3	(Optimization level)
	//  -g0	(Debug level)
	//  -m2	(Report advisories)
	//-----------------------------------------------------------

	.file	1	"<command-line>"
	.file	2	"/tmp/tmpxft_0000417e_00000000-8_cgol.cudafe2.gpu"
	.file	3	"/usr/lib/gcc/x86_64-linux-gnu/4.6/include/stddef.h"
	.file	4	"/usr/local/cuda/bin/..//include/crt/device_runtime.h"
	.file	5	"/usr/local/cuda/bin/..//include/host_defines.h"
	.file	6	"/usr/local/cuda/bin/..//include/builtin_types.h"
	.file	7	"/usr/local/cuda/bin/..//include/device_types.h"
	.file	8	"/usr/local/cuda/bin/..//include/driver_types.h"
	.file	9	"/usr/local/cuda/bin/..//include/surface_types.h"
	.file	10	"/usr/local/cuda/bin/..//include/texture_types.h"
	.file	11	"/usr/local/cuda/bin/..//include/vector_types.h"
	.file	12	"/usr/local/cuda/bin/..//include/device_launch_parameters.h"
	.file	13	"/usr/local/cuda/bin/..//include/crt/storage_class.h"
	.file	14	"optimized_kernel.h"
	.file	15	"simple_kernel.h"
	.file	16	"natural_indexed_kernel.h"
	.file	17	"/usr/local/cuda/bin/..//include/common_functions.h"
	.file	18	"/usr/local/cuda/bin/..//include/math_functions.h"
	.file	19	"/usr/local/cuda/bin/..//include/math_constants.h"
	.file	20	"/usr/local/cuda/bin/..//include/device_functions.h"
	.file	21	"/usr/local/cuda/bin/..//include/sm_11_atomic_functions.h"
	.file	22	"/usr/local/cuda/bin/..//include/sm_12_atomic_functions.h"
	.file	23	"/usr/local/cuda/bin/..//include/sm_13_double_functions.h"
	.file	24	"/usr/local/cuda/bin/..//include/sm_20_atomic_functions.h"
	.file	25	"/usr/local/cuda/bin/..//include/sm_32_atomic_functions.h"
	.file	26	"/usr/local/cuda/bin/..//include/sm_35_atomic_functions.h"
	.file	27	"/usr/local/cuda/bin/..//include/sm_20_intrinsics.h"
	.file	28	"/usr/local/cuda/bin/..//include/sm_30_intrinsics.h"
	.file	29	"/usr/local/cuda/bin/..//include/sm_32_intrinsics.h"
	.file	30	"/usr/local/cuda/bin/..//include/sm_35_intrinsics.h"
	.file	31	"/usr/local/cuda/bin/..//include/surface_functions.h"
	.file	32	"/usr/local/cuda/bin/..//include/texture_fetch_functions.h"
	.file	33	"/usr/local/cuda/bin/..//include/texture_indirect_functions.h"
	.file	34	"/usr/local/cuda/bin/..//include/surface_indirect_functions.h"
	.file	35	"/usr/local/cuda/bin/..//include/math_functions_dbl_ptx1.h"

	.extern	.shared .align 4 .b8 local_board[];

	.entry _Z23play_with_shared_memoryPiS_i (
		.param .u64 __cudaparm__Z23play_with_shared_memoryPiS_i_in,
		.param .u64 __cudaparm__Z23play_with_shared_memoryPiS_i_out,
		.param .s32 __cudaparm__Z23play_with_shared_memoryPiS_i_size)
	{
	.reg .u32 %r<75>;
	.reg .u64 %rd<42>;
	.reg .pred %p<21>;
	.loc	14	2	0
$LDWbegin__Z23play_with_shared_memoryPiS_i:
	mov.u64 	%rd1, local_board;
	.loc	14	13	0
	cvt.s32.u16 	%r1, %ntid.x;
	cvt.s32.u16 	%r2, %ctaid.x;
	mul.lo.s32 	%r3, %r2, %r1;
	ld.param.s32 	%r4, [__cudaparm__Z23play_with_shared_memoryPiS_i_size];
	cvt.s32.u16 	%r5, %tid.x;
	add.s32 	%r6, %r4, %r5;
	add.s32 	%r7, %r3, %r5;
	cvt.s64.s32 	%rd2, %r7;
	mul.wide.s32 	%rd3, %r7, 4;
	cvt.s64.s32 	%rd4, %r6;
	mul.wide.s32 	%rd5, %r6, 4;
	add.u64 	%rd6, %rd1, %rd5;
	ld.param.u64 	%rd7, [__cudaparm__Z23play_with_shared_memoryPiS_i_in];
	add.u64 	%rd8, %rd3, %rd7;
	ld.global.s32 	%r8, [%rd8+0];
	st.shared.s32 	[%rd6+0], %r8;
	.loc	14	2	0
	mul.lo.s32 	%r9, %r4, %r4;
	rem.s32 	%r10, %r7, %r1;
	add.s32 	%r11, %r7, %r4;
	setp.gt.s32 	%p1, %r9, %r11;
	sub.s32 	%r12, %r1, %r4;
	setp.lt.s32 	%p2, %r10, %r12;
	@%p2 bra 	$Lt_0_19202;
	@!%p1 bra 	$Lt_0_19202;
	.loc	14	17	0
	cvt.s64.s32 	%rd9, %r11;
	mul.wide.s32 	%rd10, %r11, 4;
	.loc	14	13	0
	ld.param.u64 	%rd7, [__cudaparm__Z23play_with_shared_memoryPiS_i_in];
	.loc	14	17	0
	add.u64 	%rd11, %rd7, %rd10;
	ld.global.s32 	%r13, [%rd11+0];
	.loc	14	13	0
	ld.param.s32 	%r4, [__cudaparm__Z23play_with_shared_memoryPiS_i_size];
	.loc	14	17	0
	mul.lo.s32 	%r14, %r4, 2;
	add.s32 	%r15, %r5, %r14;
	cvt.s64.s32 	%rd12, %r15;
	mul.wide.s32 	%rd13, %r15, 4;
	add.u64 	%rd14, %rd1, %rd13;
	st.shared.s32 	[%rd14+0], %r13;
$Lt_0_19202:
$L_0_13570:
	.loc	14	13	0
	ld.param.s32 	%r4, [__cudaparm__Z23play_with_shared_memoryPiS_i_size];
	.loc	14	20	0
	sub.s32 	%r16, %r7, %r4;
	mov.s32 	%r17, 0;
	setp.ge.s32 	%p3, %r16, %r17;
	setp.ge.s32 	%p4, %r10, %r4;
	@%p4 bra 	$Lt_0_19714;
	@!%p3 bra 	$Lt_0_19714;
	.loc	14	22	0
	cvt.s64.s32 	%rd15, %r16;
	mul.wide.s32 	%rd16, %r16, 4;
	.loc	14	13	0
	ld.param.u64 	%rd7, [__cudaparm__Z23play_with_shared_memoryPiS_i_in];
	.loc	14	22	0
	add.u64 	%rd17, %rd7, %rd16;
	ld.global.s32 	%r18, [%rd17+0];
	cvt.s64.s32 	%rd18, %r5;
	mul.wide.s32 	%rd19, %r5, 4;
	add.u64 	%rd20, %rd1, %rd19;
	st.shared.s32 	[%rd20+0], %r18;
$Lt_0_19714:
$L_0_14082:
	.loc	14	26	0
	bar.sync 	0;
	.loc	14	25	0
	rem.s32 	%r19, %r7, %r4;
	mov.s32 	%r20, 0;
	setp.ne.s32 	%p5, %r19, %r20;
	selp.s32 	%r21, 1, 0, %p1;
	selp.s32 	%r22, 1, 0, %p5;
	and.b32 	%r23, %r21, %r22;
	mov.u32 	%r24, 0;
	setp.eq.s32 	%p6, %r23, %r24;
	@%p6 bra 	$Lt_0_20226;
	add.s32 	%r25, %r6, %r4;
	cvt.s64.s32 	%rd21, %r25;
	mul.wide.s32 	%rd22, %r25, 4;
	add.u64 	%rd23, %rd1, %rd22;
	ld.shared.s32 	%r26, [%rd23+-4];
	mov.u32 	%r27, 0;
	setp.eq.s32 	%p7, %r26, %r27;
	@%p7 bra 	$Lt_0_20482;
	mov.s32 	%r28, 1;
	bra.uni 	$L_0_14594;
$Lt_0_20226:
	mov.s32 	%r28, 0;
	bra.uni 	$L_0_14594;
$Lt_0_20482:
	mov.s32 	%r28, 0;
$L_0_14594:
	.loc	14	33	0
	@!%p1 bra 	$Lt_0_20738;
	add.s32 	%r29, %r6, %r4;
	cvt.s64.s32 	%rd24, %r29;
	mul.wide.s32 	%rd25, %r29, 4;
	add.u64 	%rd26, %rd1, %rd25;
	ld.shared.s32 	%r30, [%rd26+0];
	mov.u32 	%r31, 0;
	setp.eq.s32 	%p8, %r30, %r31;
	@%p8 bra 	$Lt_0_20738;
	.loc	14	35	0
	add.s32 	%r28, %r28, 1;
$Lt_0_20738:
$L_0_15106:
	.loc	14	37	0
	sub.s32 	%r32, %r4, 1;
	setp.ne.s32 	%p9, %r32, %r19;
	selp.s32 	%r33, 1, 0, %p9;
	and.b32 	%r34, %r21, %r33;
	mov.u32 	%r35, 0;
	setp.eq.s32 	%p10, %r34, %r35;
	@%p10 bra 	$Lt_0_21250;
	add.s32 	%r36, %r6, %r4;
	cvt.s64.s32 	%rd27, %r36;
	mul.wide.s32 	%rd28, %r36, 4;
	add.u64 	%rd29, %rd1, %rd28;
	ld.shared.s32 	%r37, [%rd29+4];
	mov.u32 	%r38, 0;
	setp.eq.s32 	%p11, %r37, %r38;
	@%p11 bra 	$Lt_0_21250;
	.loc	14	39	0
	add.s32 	%r28, %r28, 1;
$Lt_0_21250:
$L_0_15618:
	.loc	14	41	0
	@!%p5 bra 	$Lt_0_21762;
	ld.shared.s32 	%r39, [%rd6+-4];
	mov.u32 	%r40, 0;
	setp.eq.s32 	%p12, %r39, %r40;
	@%p12 bra 	$Lt_0_21762;
	.loc	14	43	0
	add.s32 	%r28, %r28, 1;
$Lt_0_21762:
$L_0_16130:
	.loc	14	45	0
	@!%p9 bra 	$Lt_0_22274;
	ld.shared.s32 	%r41, [%rd6+4];
	mov.u32 	%r42, 0;
	setp.eq.s32 	%p13, %r41, %r42;
	@%p13 bra 	$Lt_0_22274;
	.loc	14	47	0
	add.s32 	%r28, %r28, 1;
$Lt_0_22274:
$L_0_16642:
	.loc	14	49	0
	selp.s32 	%r43, 1, 0, %p3;
	and.b32 	%r44, %r22, %r43;
	mov.u32 	%r45, 0;
	setp.eq.s32 	%p14, %r44, %r45;
	@%p14 bra 	$Lt_0_22786;
	cvt.s64.s32 	%rd30, %r5;
	mul.wide.s32 	%rd31, %r5, 4;
	add.u64 	%rd32, %rd1, %rd31;
	ld.shared.s32 	%r46, [%rd32+-4];
	mov.u32 	%r47, 0;
	setp.eq.s32 	%p15, %r46, %r47;
	@%p15 bra 	$Lt_0_22786;
	.loc	14	51	0
	add.s32 	%r28, %r28, 1;
$Lt_0_22786:
$L_0_17154:
	.loc	14	53	0
	@!%p3 bra 	$Lt_0_23298;
	cvt.s64.s32 	%rd33, %r5;
	mul.wide.s32 	%rd34, %r5, 4;
	add.u64 	%rd35, %rd1, %rd34;
	ld.shared.s32 	%r48, [%rd35+0];
	mov.u32 	%r49, 0;
	setp.eq.s32 	%p16, %r48, %r49;
	@%p16 bra 	$Lt_0_23298;
	.loc	14	55	0
	add.s32 	%r28, %r28, 1;
$Lt_0_23298:
$L_0_17666:
	.loc	14	57	0
	and.b32 	%r50, %r33, %r43;
	mov.u32 	%r51, 0;
	setp.eq.s32 	%p17, %r50, %r51;
	@%p17 bra 	$Lt_0_23810;
	cvt.s64.s32 	%rd36, %r5;
	mul.wide.s32 	%rd37, %r5, 4;
	add.u64 	%rd38, %rd1, %rd37;
	ld.shared.s32 	%r52, [%rd38+4];
	mov.u32 	%r53, 0;
	setp.eq.s32 	%p18, %r52, %r53;
	@%p18 bra 	$Lt_0_23810;
	.loc	14	59	0
	add.s32 	%r28, %r28, 1;
$Lt_0_23810:
$L_0_18178:
	.loc	14	62	0
	ld.shared.s32 	%r54, [%rd6+0];
	mov.s32 	%r55, 0;
	set.ne.u32.s32 	%r56, %r54, %r55;
	neg.s32 	%r57, %r56;
	sub.u32 	%r58, %r28, 2;
	mov.u32 	%r59, 1;
	set.gt.u32.u32 	%r60, %r58, %r59;
	neg.s32 	%r61, %r60;
	and.b32 	%r62, %r57, %r61;
	mov.u32 	%r63, 0;
	setp.eq.s32 	%p19, %r62, %r63;
	@%p19 bra 	$Lt_0_18946;
	mov.s32 	%r64, 0;
	bra.uni 	$Lt_0_18690;
$Lt_0_18946:
	.loc	14	68	0
	mov.s32 	%r65, 1;
	mov.s32 	%r66, 0;
	.loc	14	62	0
	ld.shared.s32 	%r54, [%rd6+0];
	.loc	14	68	0
	set.eq.u32.s32 	%r67, %r54, %r66;
	neg.s32 	%r68, %r67;
	mov.s32 	%r69, 3;
	set.eq.u32.s32 	%r70, %r28, %r69;
	neg.s32 	%r71, %r70;
	and.b32 	%r72, %r68, %r71;
	neg.s32 	%r73, %r72;
	slct.s32.s32 	%r64, %r54, %r65, %r73;
$Lt_0_18690:
	.loc	14	72	0
	ld.param.u64 	%rd39, [__cudaparm__Z23play_with_shared_memoryPiS_i_out];
	add.u64 	%rd40, %rd39, %rd3;
	st.global.s32 	[%rd40+0], %r64;
	.loc	14	75	0
	exit;
$LDWend__Z23play_with_shared_memoryPiS_i:
	} // _Z23play_with_shared_memoryPiS_i

	.entry _Z25play_with_row_based_indexPiS_i (
		.param .u64 __cudaparm__Z25play_with_row_based_indexPiS_i_in,
		.param .u64 __cudaparm__Z25play_with_row_based_indexPiS_i_out,
		.param .s32 __cudaparm__Z25play_with_row_based_indexPiS_i_size)
	{
	.reg .u16 %rh<4>;
	.reg .u32 %r<64>;
	.reg .u64 %rd<26>;
	.reg .pred %p<20>;
	.loc	15	2	0
$LDWbegin__Z25play_with_row_based_indexPiS_i:
	cvt.s32.u16 	%r1, %ctaid.x;
	cvt.u16.u32 	%rh1, %r1;
	cvt.s32.u16 	%r2, %ntid.x;
	cvt.u16.u32 	%rh2, %r2;
	mul.wide.u16 	%r3, %rh1, %rh2;
	ld.param.s32 	%r4, [__cudaparm__Z25play_with_row_based_indexPiS_i_size];
	mul.lo.s32 	%r5, %r4, %r4;
	cvt.s32.u16 	%r6, %tid.x;
	add.s32 	%r7, %r6, %r3;
	add.s32 	%r8, %r7, %r4;
	rem.s32 	%r9, %r7, %r4;
	setp.gt.s32 	%p1, %r5, %r8;
	mov.s32 	%r10, 0;
	setp.ne.s32 	%p2, %r9, %r10;
	selp.s32 	%r11, 1, 0, %p1;
	selp.s32 	%r12, 1, 0, %p2;
	ld.param.u64 	%rd1, [__cudaparm__Z25play_with_row_based_indexPiS_i_in];
	and.b32 	%r13, %r11, %r12;
	mov.u32 	%r14, 0;
	setp.eq.s32 	%p3, %r13, %r14;
	@%p3 bra 	$Lt_1_16642;
	cvt.s64.s32 	%rd2, %r8;
	mul.wide.s32 	%rd3, %r8, 4;
	ld.param.u64 	%rd1, [__cudaparm__Z25play_with_row_based_indexPiS_i_in];
	add.u64 	%rd4, %rd1, %rd3;
	ld.global.s32 	%r15, [%rd4+-4];
	mov.u32 	%r16, 0;
	setp.eq.s32 	%p4, %r15, %r16;
	@%p4 bra 	$Lt_1_16898;
	mov.s32 	%r17, 1;
	bra.uni 	$L_1_11522;
$Lt_1_16642:
	mov.s32 	%r17, 0;
	bra.uni 	$L_1_11522;
$Lt_1_16898:
	mov.s32 	%r17, 0;
$L_1_11522:
	.loc	15	16	0
	@!%p1 bra 	$Lt_1_17154;
	cvt.s64.s32 	%rd5, %r8;
	mul.wide.s32 	%rd6, %r8, 4;
	.loc	15	2	0
	ld.param.u64 	%rd1, [__cudaparm__Z25play_with_row_based_indexPiS_i_in];
	.loc	15	16	0
	add.u64 	%rd7, %rd1, %rd6;
	ld.global.s32 	%r18, [%rd7+0];
	mov.u32 	%r19, 0;
	setp.eq.s32 	%p5, %r18, %r19;
	@%p5 bra 	$Lt_1_17154;
	.loc	15	18	0
	add.s32 	%r17, %r17, 1;
$Lt_1_17154:
$L_1_12034:
	.loc	15	2	0
	ld.param.s32 	%r4, [__cudaparm__Z25play_with_row_based_indexPiS_i_size];
	.loc	15	20	0
	sub.s32 	%r20, %r4, 1;
	setp.ne.s32 	%p6, %r20, %r9;
	selp.s32 	%r21, 1, 0, %p6;
	and.b32 	%r22, %r11, %r21;
	mov.u32 	%r23, 0;
	setp.eq.s32 	%p7, %r22, %r23;
	@%p7 bra 	$Lt_1_17666;
	cvt.s64.s32 	%rd8, %r8;
	mul.wide.s32 	%rd9, %r8, 4;
	.loc	15	2	0
	ld.param.u64 	%rd1, [__cudaparm__Z25play_with_row_based_indexPiS_i_in];
	.loc	15	20	0
	add.u64 	%rd10, %rd1, %rd9;
	ld.global.s32 	%r24, [%rd10+4];
	mov.u32 	%r25, 0;
	setp.eq.s32 	%p8, %r24, %r25;
	@%p8 bra 	$Lt_1_17666;
	.loc	15	22	0
	add.s32 	%r17, %r17, 1;
$Lt_1_17666:
$L_1_12546:
	.loc	15	24	0
	cvt.s64.s32 	%rd11, %r7;
	mul.wide.s32 	%rd12, %r7, 4;
	.loc	15	2	0
	ld.param.u64 	%rd1, [__cudaparm__Z25play_with_row_based_indexPiS_i_in];
	.loc	15	24	0
	add.u64 	%rd13, %rd12, %rd1;
	@!%p2 bra 	$Lt_1_18178;
	ld.global.s32 	%r26, [%rd13+-4];
	mov.u32 	%r27, 0;
	setp.eq.s32 	%p9, %r26, %r27;
	@%p9 bra 	$Lt_1_18178;
	.loc	15	26	0
	add.s32 	%r17, %r17, 1;
$Lt_1_18178:
$L_1_13058:
	.loc	15	28	0
	@!%p6 bra 	$Lt_1_18690;
	ld.global.s32 	%r28, [%rd13+4];
	mov.u32 	%r29, 0;
	setp.eq.s32 	%p10, %r28, %r29;
	@%p10 bra 	$Lt_1_18690;
	.loc	15	30	0
	add.s32 	%r17, %r17, 1;
$Lt_1_18690:
$L_1_13570:
	.loc	15	2	0
	ld.param.s32 	%r4, [__cudaparm__Z25play_with_row_based_indexPiS_i_size];
	.loc	15	32	0
	sub.s32 	%r30, %r7, %r4;
	mov.s32 	%r31, 0;
	setp.ge.s32 	%p11, %r30, %r31;
	selp.s32 	%r32, 1, 0, %p11;
	and.b32 	%r33, %r12, %r32;
	mov.u32 	%r34, 0;
	setp.eq.s32 	%p12, %r33, %r34;
	@%p12 bra 	$Lt_1_19202;
	cvt.s64.s32 	%rd14, %r30;
	mul.wide.s32 	%rd15, %r30, 4;
	.loc	15	2	0
	ld.param.u64 	%rd1, [__cudaparm__Z25play_with_row_based_indexPiS_i_in];
	.loc	15	32	0
	add.u64 	%rd16, %rd1, %rd15;
	ld.global.s32 	%r35, [%rd16+-4];
	mov.u32 	%r36, 0;
	setp.eq.s32 	%p13, %r35, %r36;
	@%p13 bra 	$Lt_1_19202;
	.loc	15	34	0
	add.s32 	%r17, %r17, 1;
$Lt_1_19202:
$L_1_14082:
	.loc	15	36	0
	@!%p11 bra 	$Lt_1_19714;
	cvt.s64.s32 	%rd17, %r30;
	mul.wide.s32 	%rd18, %r30, 4;
	.loc	15	2	0
	ld.param.u64 	%rd1, [__cudaparm__Z25play_with_row_based_indexPiS_i_in];
	.loc	15	36	0
	add.u64 	%rd19, %rd1, %rd18;
	ld.global.s32 	%r37, [%rd19+0];
	mov.u32 	%r38, 0;
	setp.eq.s32 	%p14, %r37, %r38;
	@%p14 bra 	$Lt_1_19714;
	.loc	15	38	0
	add.s32 	%r17, %r17, 1;
$Lt_1_19714:
$L_1_14594:
	.loc	15	40	0
	and.b32 	%r39, %r21, %r32;
	mov.u32 	%r40, 0;
	setp.eq.s32 	%p15, %r39, %r40;
	@%p15 bra 	$Lt_1_20226;
	cvt.s64.s32 	%rd20, %r30;
	mul.wide.s32 	%rd21, %r30, 4;
	.loc	15	2	0
	ld.param.u64 	%rd1, [__cudaparm__Z25play_with_row_based_indexPiS_i_in];
	.loc	15	40	0
	add.u64 	%rd22, %rd1, %rd21;
	ld.global.s32 	%r41, [%rd22+4];
	mov.u32 	%r42, 0;
	setp.eq.s32 	%p16, %r41, %r42;
	@%p16 bra 	$Lt_1_20226;
	.loc	15	42	0
	add.s32 	%r17, %r17, 1;
$Lt_1_20226:
$L_1_15106:
	.loc	15	45	0
	ld.global.s32 	%r43, [%rd13+0];
	.loc	15	46	0
	ld.param.u64 	%rd23, [__cudaparm__Z25play_with_row_based_indexPiS_i_out];
	add.u64 	%rd24, %rd23, %rd12;
	st.global.s32 	[%rd24+0], %r43;
	mov.s32 	%r44, 0;
	set.ne.u32.s32 	%r45, %r43, %r44;
	neg.s32 	%r46, %r45;
	sub.u32 	%r47, %r17, 2;
	mov.u32 	%r48, 1;
	set.gt.u32.u32 	%r49, %r47, %r48;
	neg.s32 	%r50, %r49;
	and.b32 	%r51, %r46, %r50;
	mov.u32 	%r52, 0;
	setp.eq.s32 	%p17, %r51, %r52;
	@%p17 bra 	$Lt_1_15874;
	.loc	15	49	0
	mov.s32 	%r53, 0;
	st.global.s32 	[%rd24+0], %r53;
	bra.uni 	$Lt_1_16130;
$Lt_1_15874:
	mov.s32 	%r54, 0;
	set.eq.u32.s32 	%r55, %r43, %r54;
	neg.s32 	%r56, %r55;
	mov.s32 	%r57, 3;
	set.eq.u32.s32 	%r58, %r17, %r57;
	neg.s32 	%r59, %r58;
	and.b32 	%r60, %r56, %r59;
	mov.u32 	%r61, 0;
	setp.eq.s32 	%p18, %r60, %r61;
	@%p18 bra 	$Lt_1_16130;
	.loc	15	53	0
	mov.s32 	%r62, 1;
	st.global.s32 	[%rd24+0], %r62;
$Lt_1_16130:
$Lt_1_15618:
	.loc	15	56	0
	exit;
$LDWend__Z25play_with_row_based_indexPiS_i:
	} // _Z25play_with_row_based_indexPiS_i

	.entry _Z4playPiS_ (
		.param .u64 __cudaparm__Z4playPiS__in,
		.param .u64 __cudaparm__Z4playPiS__out)
	{
	.reg .u32 %r<80>;
	.reg .u64 %rd<26>;
	.reg .pred %p<21>;
	.loc	16	2	0
$LDWbegin__Z4playPiS_:
	cvt.s32.u16 	%r1, %ntid.x;
	cvt.s32.u16 	%r2, %ctaid.x;
	mul.lo.s32 	%r3, %r1, %r2;
	cvt.s32.u16 	%r4, %tid.x;
	add.s32 	%r5, %r3, %r4;
	cvt.s32.u16 	%r6, %nctaid.x;
	mul.lo.s32 	%r7, %r6, %r1;
	setp.ge.s32 	%p1, %r5, %r7;
	@%p1 bra 	$Lt_2_17410;
	.loc	16	12	0
	mov.s32 	%r8, 0;
	setp.ne.s32 	%p2, %r4, %r8;
	mov.s32 	%r9, 0;
	setp.ne.s32 	%p3, %r2, %r9;
	selp.s32 	%r10, 1, 0, %p2;
	selp.s32 	%r11, 1, 0, %p3;
	ld.param.u64 	%rd1, [__cudaparm__Z4playPiS__in];
	and.b32 	%r12, %r10, %r11;
	mov.u32 	%r13, 0;
	setp.eq.s32 	%p4, %r12, %r13;
	@%p4 bra 	$Lt_2_17922;
	sub.s32 	%r14, %r2, 1;
	mul.lo.s32 	%r15, %r1, %r14;
	add.s32 	%r16, %r4, %r15;
	cvt.s64.s32 	%rd2, %r16;
	mul.wide.s32 	%rd3, %r16, 4;
	ld.param.u64 	%rd1, [__cudaparm__Z4playPiS__in];
	add.u64 	%rd4, %rd1, %rd3;
	ld.global.s32 	%r17, [%rd4+-4];
	mov.u32 	%r18, 0;
	setp.eq.s32 	%p5, %r17, %r18;
	@%p5 bra 	$Lt_2_18178;
	mov.s32 	%r19, 1;
	bra.uni 	$L_2_12290;
$Lt_2_17922:
	mov.s32 	%r19, 0;
	bra.uni 	$L_2_12290;
$Lt_2_18178:
	mov.s32 	%r19, 0;
$L_2_12290:
	.loc	16	14	0
	@!%p3 bra 	$Lt_2_18434;
	sub.s32 	%r20, %r2, 1;
	mul.lo.s32 	%r21, %r1, %r20;
	add.s32 	%r22, %r4, %r21;
	cvt.s64.s32 	%rd5, %r22;
	mul.wide.s32 	%rd6, %r22, 4;
	.loc	16	12	0
	ld.param.u64 	%rd1, [__cudaparm__Z4playPiS__in];
	.loc	16	14	0
	add.u64 	%rd7, %rd1, %rd6;
	ld.global.s32 	%r23, [%rd7+0];
	mov.u32 	%r24, 0;
	setp.eq.s32 	%p6, %r23, %r24;
	@%p6 bra 	$Lt_2_18434;
	.loc	16	15	0
	add.s32 	%r19, %r19, 1;
$Lt_2_18434:
$L_2_12802:
	.loc	16	16	0
	sub.s32 	%r25, %r1, 1;
	setp.ne.s32 	%p7, %r25, %r4;
	selp.s32 	%r26, 1, 0, %p7;
	and.b32 	%r27, %r11, %r26;
	mov.u32 	%r28, 0;
	setp.eq.s32 	%p8, %r27, %r28;
	@%p8 bra 	$Lt_2_18946;
	sub.s32 	%r29, %r2, 1;
	mul.lo.s32 	%r30, %r1, %r29;
	add.s32 	%r31, %r4, %r30;
	cvt.s64.s32 	%rd8, %r31;
	mul.wide.s32 	%rd9, %r31, 4;
	.loc	16	12	0
	ld.param.u64 	%rd1, [__cudaparm__Z4playPiS__in];
	.loc	16	16	0
	add.u64 	%rd10, %rd1, %rd9;
	ld.global.s32 	%r32, [%rd10+4];
	mov.u32 	%r33, 0;
	setp.eq.s32 	%p9, %r32, %r33;
	@%p9 bra 	$Lt_2_18946;
	.loc	16	17	0
	add.s32 	%r19, %r19, 1;
$Lt_2_18946:
$L_2_13314:
	.loc	16	18	0
	cvt.s64.s32 	%rd11, %r5;
	mul.wide.s32 	%rd12, %r5, 4;
	.loc	16	12	0
	ld.param.u64 	%rd1, [__cudaparm__Z4playPiS__in];
	.loc	16	18	0
	add.u64 	%rd13, %rd12, %rd1;
	@!%p2 bra 	$Lt_2_19458;
	ld.global.s32 	%r34, [%rd13+-4];
	mov.u32 	%r35, 0;
	setp.eq.s32 	%p10, %r34, %r35;
	@%p10 bra 	$Lt_2_19458;
	.loc	16	19	0
	add.s32 	%r19, %r19, 1;
$Lt_2_19458:
$L_2_13826:
	.loc	16	21	0
	@!%p7 bra 	$Lt_2_19970;
	ld.global.s32 	%r36, [%rd13+4];
	mov.u32 	%r37, 0;
	setp.eq.s32 	%p11, %r36, %r37;
	@%p11 bra 	$Lt_2_19970;
	.loc	16	22	0
	add.s32 	%r19, %r19, 1;
$Lt_2_19970:
$L_2_14338:
	.loc	16	23	0
	sub.s32 	%r38, %r6, 1;
	setp.ne.s32 	%p12, %r38, %r2;
	selp.s32 	%r39, 1, 0, %p12;
	and.b32 	%r40, %r10, %r39;
	mov.u32 	%r41, 0;
	setp.eq.s32 	%p13, %r40, %r41;
	@%p13 bra 	$Lt_2_20482;
	add.s32 	%r42, %r2, 1;
	mul.lo.s32 	%r43, %r1, %r42;
	add.s32 	%r44, %r4, %r43;
	cvt.s64.s32 	%rd14, %r44;
	mul.wide.s32 	%rd15, %r44, 4;
	.loc	16	12	0
	ld.param.u64 	%rd1, [__cudaparm__Z4playPiS__in];
	.loc	16	23	0
	add.u64 	%rd16, %rd1, %rd15;
	ld.global.s32 	%r45, [%rd16+-4];
	mov.u32 	%r46, 0;
	setp.eq.s32 	%p14, %r45, %r46;
	@%p14 bra 	$Lt_2_20482;
	.loc	16	24	0
	add.s32 	%r19, %r19, 1;
$Lt_2_20482:
$L_2_14850:
	.loc	16	25	0
	@!%p12 bra 	$Lt_2_20994;
	add.s32 	%r47, %r2, 1;
	mul.lo.s32 	%r48, %r1, %r47;
	add.s32 	%r49, %r4, %r48;
	cvt.s64.s32 	%rd17, %r49;
	mul.wide.s32 	%rd18, %r49, 4;
	.loc	16	12	0
	ld.param.u64 	%rd1, [__cudaparm__Z4playPiS__in];
	.loc	16	25	0
	add.u64 	%rd19, %rd1, %rd18;
	ld.global.s32 	%r50, [%rd19+0];
	mov.u32 	%r51, 0;
	setp.eq.s32 	%p15, %r50, %r51;
	@%p15 bra 	$Lt_2_20994;
	.loc	16	26	0
	add.s32 	%r19, %r19, 1;
$Lt_2_20994:
$L_2_15362:
	.loc	16	27	0
	and.b32 	%r52, %r26, %r39;
	mov.u32 	%r53, 0;
	setp.eq.s32 	%p16, %r52, %r53;
	@%p16 bra 	$Lt_2_21506;
	add.s32 	%r54, %r2, 1;
	mul.lo.s32 	%r55, %r1, %r54;
	add.s32 	%r56, %r4, %r55;
	cvt.s64.s32 	%rd20, %r56;
	mul.wide.s32 	%rd21, %r56, 4;
	.loc	16	12	0
	ld.param.u64 	%rd1, [__cudaparm__Z4playPiS__in];
	.loc	16	27	0
	add.u64 	%rd22, %rd1, %rd21;
	ld.global.s32 	%r57, [%rd22+4];
	mov.u32 	%r58, 0;
	setp.eq.s32 	%p17, %r57, %r58;
	@%p17 bra 	$Lt_2_21506;
	.loc	16	28	0
	add.s32 	%r19, %r19, 1;
$Lt_2_21506:
$L_2_15874:
	.loc	16	30	0
	ld.global.s32 	%r59, [%rd13+0];
	.loc	16	31	0
	ld.param.u64 	%rd23, [__cudaparm__Z4playPiS__out];
	add.u64 	%rd24, %rd23, %rd12;
	st.global.s32 	[%rd24+0], %r59;
	mov.s32 	%r60, 0;
	set.ne.u32.s32 	%r61, %r59, %r60;
	neg.s32 	%r62, %r61;
	sub.u32 	%r63, %r19, 2;
	mov.u32 	%r64, 1;
	set.gt.u32.u32 	%r65, %r63, %r64;
	neg.s32 	%r66, %r65;
	and.b32 	%r67, %r62, %r66;
	mov.u32 	%r68, 0;
	setp.eq.s32 	%p18, %r67, %r68;
	@%p18 bra 	$Lt_2_17154;
	.loc	16	34	0
	mov.s32 	%r69, 0;
	st.global.s32 	[%rd24+0], %r69;
	bra.uni 	$Lt_2_17410;
$Lt_2_17154:
	mov.s32 	%r70, 0;
	set.eq.u32.s32 	%r71, %r59, %r70;
	neg.s32 	%r72, %r71;
	mov.s32 	%r73, 3;
	set.eq.u32.s32 	%r74, %r19, %r73;
	neg.s32 	%r75, %r74;
	and.b32 	%r76, %r72, %r75;
	mov.u32 	%r77, 0;
	setp.eq.s32 	%p19, %r76, %r77;
	@%p19 bra 	$Lt_2_17410;
	.loc	16	38	0
	mov.s32 	%r78, 1;
	st.global.s32 	[%rd24+0], %r78;
$Lt_2_17410:
$Lt_2_16898:
$Lt_2_16386:
	.loc	16	42	0
	exit;
$LDWend__Z4playPiS_:
	} // _Z4playPiS_



// ===== COMPILED SASS (sm_100) =====

	.target	sm_100

	.elftype	@"ET_EXEC"


//--------------------- .note.nv.tkinfo           --------------------------
	.section	.note.nv.tkinfo,"",@"SHT_NOTE"
	.sectionflags	@"SHF_NOTE_NV_TKINFO"
	.tkinfo
        /*0018*/ 	.word	0x00000002
        /*0030*/ 	.string	""
        /*0030*/ 	.string	"ptxas"
        /*0030*/ 	.string	"Cuda compilation tools, release 13.0, V13.0.88"
        /*0030*/ 	.string	"Build cuda_13.0.r13.0/compiler.36424714_0"
        /*0030*/ 	.string	"-arch sm_100 "



//--------------------- .note.nv.cuinfo           --------------------------
	.section	.note.nv.cuinfo,"",@"SHT_NOTE"
	.sectionflags	@"SHF_NOTE_NV_CUINFO"
        /*0018*/ 	.short	0x0002
        /*001a*/ 	.short	0x000a
        /*001c*/ 	.short	0x0082
	.zero		2


//--------------------- .nv.info                  --------------------------
	.section	.nv.info,"",@"SHT_CUDA_INFO"
	.align	4


	//----- nvinfo : EIATTR_REGCOUNT
	.align		4
        /*0000*/ 	.byte	0x04, 0x2f
        /*0002*/ 	.short	(.L_1 - .L_0)
	.align		4
.L_0:
        /*0004*/ 	.word	index@(_Z23play_with_shared_memoryPiS_i)
        /*0008*/ 	.word	0x00000013


	//----- nvinfo : EIATTR_FRAME_SIZE
	.align		4
.L_1:
        /*000c*/ 	.byte	0x04, 0x11
        /*000e*/ 	.short	(.L_3 - .L_2)
	.align		4
.L_2:
        /*0010*/ 	.word	index@(_Z23play_with_shared_memoryPiS_i)
        /*0014*/ 	.word	0x00000000


	//----- nvinfo : EIATTR_REGCOUNT
	.align		4
.L_3:
        /*0018*/ 	.byte	0x04, 0x2f
        /*001a*/ 	.short	(.L_5 - .L_4)
	.align		4
.L_4:
        /*001c*/ 	.word	index@(_Z25play_with_row_based_indexPiS_i)
        /*0020*/ 	.word	0x00000013


	//----- nvinfo : EIATTR_FRAME_SIZE
	.align		4
.L_5:
        /*0024*/ 	.byte	0x04, 0x11
        /*0026*/ 	.short	(.L_7 - .L_6)
	.align		4
.L_6:
        /*0028*/ 	.word	index@(_Z25play_with_row_based_indexPiS_i)
        /*002c*/ 	.word	0x00000000


	//----- nvinfo : EIATTR_REGCOUNT
	.align		4
.L_7:
        /*0030*/ 	.byte	0x04, 0x2f
        /*0032*/ 	.short	(.L_9 - .L_8)
	.align		4
.L_8:
        /*0034*/ 	.word	index@(_Z4playPiS_)
        /*0038*/ 	.word	0x00000015


	//----- nvinfo : EIATTR_FRAME_SIZE
	.align		4
.L_9:
        /*003c*/ 	.byte	0x04, 0x11
        /*003e*/ 	.short	(.L_11 - .L_10)
	.align		4
.L_10:
        /*0040*/ 	.word	index@(_Z4playPiS_)
        /*0044*/ 	.word	0x00000000


	//----- nvinfo : EIATTR_MIN_STACK_SIZE
	.align		4
.L_11:
        /*0048*/ 	.byte	0x04, 0x12
        /*004a*/ 	.short	(.L_13 - .L_12)
	.align		4
.L_12:
        /*004c*/ 	.word	index@(_Z4playPiS_)
        /*0050*/ 	.word	0x00000000


	//----- nvinfo : EIATTR_MIN_STACK_SIZE
	.align		4
.L_13:
        /*0054*/ 	.byte	0x04, 0x12
        /*0056*/ 	.short	(.L_15 - .L_14)
	.align		4
.L_14:
        /*0058*/ 	.word	index@(_Z25play_with_row_based_indexPiS_i)
        /*005c*/ 	.word	0x00000000


	//----- nvinfo : EIATTR_MIN_STACK_SIZE
	.align		4
.L_15:
        /*0060*/ 	.byte	0x04, 0x12
        /*0062*/ 	.short	(.L_17 - .L_16)
	.align		4
.L_16:
        /*0064*/ 	.word	index@(_Z23play_with_shared_memoryPiS_i)
        /*0068*/ 	.word	0x00000000
.L_17:


//--------------------- .nv.compat                --------------------------
	.section	.nv.compat,"",@"SHT_CUDA_COMPAT_INFO"
	.align	4
        /*0000*/ 	.byte	0x02, 0x09, 0x00, 0x00, 0x02, 0x02, 0x01, 0x00, 0x02, 0x05, 0x05, 0x00, 0x03, 0x07, 0x01, 0x01
        /*0010*/ 	.byte	0x02, 0x03, 0x00, 0x00, 0x02, 0x06, 0x01, 0x00, 0x04, 0x0b, 0x08, 0x00, 0x09, 0x00, 0x00, 0x00
        /*0020*/ 	.byte	0x00, 0x00, 0x00, 0x00


//--------------------- .nv.info._Z4playPiS_      --------------------------
	.section	.nv.info._Z4playPiS_,"",@"SHT_CUDA_INFO"
	.sectionflags	@""
	.align	4


	//----- nvinfo : EIATTR_CUDA_API_VERSION
	.align		4
        /*0000*/ 	.byte	0x04, 0x37
        /*0002*/ 	.short	(.L_19 - .L_18)
.L_18:
        /*0004*/ 	.word	0x00000082


	//----- nvinfo : EIATTR_KPARAM_INFO
	.align		4
.L_19:
        /*0008*/ 	.byte	0x04, 0x17
        /*000a*/ 	.short	(.L_21 - .L_20)
.L_20:
        /*000c*/ 	.word	0x00000000
        /*0010*/ 	.short	0x0001
        /*0012*/ 	.short	0x0008
        /*0014*/ 	.byte	0x00, 0xf0, 0x21, 0x00


	//----- nvinfo : EIATTR_KPARAM_INFO
	.align		4
.L_21:
        /*0018*/ 	.byte	0x04, 0x17
        /*001a*/ 	.short	(.L_23 - .L_22)
.L_22:
        /*001c*/ 	.word	0x00000000
        /*0020*/ 	.short	0x0000
        /*0022*/ 	.short	0x0000
        /*0024*/ 	.byte	0x00, 0xf0, 0x21, 0x00


	//----- nvinfo : EIATTR_SPARSE_MMA_MASK
	.align		4
.L_23:
        /*0028*/ 	.byte	0x03, 0x50
        /*002a*/ 	.short	0x0000


	//----- nvinfo : EIATTR_MAXREG_COUNT
	.align		4
        /*002c*/ 	.byte	0x03, 0x1b
        /*002e*/ 	.short	0x00ff


	//----- nvinfo : EIATTR_MERCURY_ISA_VERSION
	.align		4
        /*0030*/ 	.byte	0x03, 0x5f
        /*0032*/ 	.short	0x0101


	//----- nvinfo : EIATTR_VRC_CTA_INIT_COUNT
	.align		4
        /*0034*/ 	.byte	0x02, 0x4a
	.zero		1
	.zero		1


	//----- nvinfo : EIATTR_EXIT_INSTR_OFFSETS
	.align		4
        /*0038*/ 	.byte	0x04, 0x1c
        /*003a*/ 	.short	(.L_25 - .L_24)


	//   ....[0]....
.L_24:
        /*003c*/ 	.word	0x000000c0


	//   ....[1]....
        /*0040*/ 	.word	0x00000690


	//   ....[2]....
        /*0044*/ 	.word	0x000006c0


	//   ....[3]....
        /*0048*/ 	.word	0x000006f0


	//----- nvinfo : EIATTR_CRS_STACK_SIZE
	.align		4
.L_25:
        /*004c*/ 	.byte	0x04, 0x1e
        /*004e*/ 	.short	(.L_27 - .L_26)
.L_26:
        /*0050*/ 	.word	0x00000000


	//----- nvinfo : EIATTR_CBANK_PARAM_SIZE
	.align		4
.L_27:
        /*0054*/ 	.byte	0x03, 0x19
        /*0056*/ 	.short	0x0010


	//----- nvinfo : EIATTR_PARAM_CBANK
	.align		4
        /*0058*/ 	.byte	0x04, 0x0a
        /*005a*/ 	.short	(.L_29 - .L_28)
	.align		4
.L_28:
        /*005c*/ 	.word	index@(.nv.constant0._Z4playPiS_)
        /*0060*/ 	.short	0x0380
        /*0062*/ 	.short	0x0010


	//----- nvinfo : EIATTR_SW_WAR
	.align		4
.L_29:
        /*0064*/ 	.byte	0x04, 0x36
        /*0066*/ 	.short	(.L_31 - .L_30)
.L_30:
        /*0068*/ 	.word	0x00000008
.L_31:


//--------------------- .nv.info._Z25play_with_row_based_indexPiS_i --------------------------
	.section	.nv.info._Z25play_with_row_based_indexPiS_i,"",@"SHT_CUDA_INFO"
	.sectionflags	@""
	.align	4


	//----- nvinfo : EIATTR_CUDA_API_VERSION
	.align		4
        /*0000*/ 	.byte	0x04, 0x37
        /*0002*/ 	.short	(.L_33 - .L_32)
.L_32:
        /*0004*/ 	.word	0x00000082


	//----- nvinfo : EIATTR_KPARAM_INFO
	.align		4
.L_33:
        /*0008*/ 	.byte	0x04, 0x17
        /*000a*/ 	.short	(.L_35 - .L_34)
.L_34:
        /*000c*/ 	.word	0x00000000
        /*0010*/ 	.short	0x0002
        /*0012*/ 	.short	0x0010
        /*0014*/ 	.byte	0x00, 0xf0, 0x11, 0x00


	//----- nvinfo : EIATTR_KPARAM_INFO
	.align		4
.L_35:
        /*0018*/ 	.byte	0x04, 0x17
        /*001a*/ 	.short	(.L_37 - .L_36)
.L_36:
        /*001c*/ 	.word	0x00000000
        /*0020*/ 	.short	0x0001
        /*0022*/ 	.short	0x0008
        /*0024*/ 	.byte	0x00, 0xf0, 0x21, 0x00


	//----- nvinfo : EIATTR_KPARAM_INFO
	.align		4
.L_37:
        /*0028*/ 	.byte	0x04, 0x17
        /*002a*/ 	.short	(.L_39 - .L_38)
.L_38:
        /*002c*/ 	.word	0x00000000
        /*0030*/ 	.short	0x0000
        /*0032*/ 	.short	0x0000
        /*0034*/ 	.byte	0x00, 0xf0, 0x21, 0x00


	//----- nvinfo : EIATTR_SPARSE_MMA_MASK
	.align		4
.L_39:
        /*0038*/ 	.byte	0x03, 0x50
        /*003a*/ 	.short	0x0000


	//----- nvinfo : EIATTR_MAXREG_COUNT
	.align		4
        /*003c*/ 	.byte	0x03, 0x1b
        /*003e*/ 	.short	0x00ff


	//----- nvinfo : EIATTR_MERCURY_ISA_VERSION
	.align		4
        /*0040*/ 	.byte	0x03, 0x5f
        /*0042*/ 	.short	0x0101


	//----- nvinfo : EIATTR_VRC_CTA_INIT_COUNT
	.align		4
        /*0044*/ 	.byte	0x02, 0x4a
	.zero		1
	.zero		1


	//----- nvinfo : EIATTR_EXIT_INSTR_OFFSETS
	.align		4
        /*0048*/ 	.byte	0x04, 0x1c
        /*004a*/ 	.short	(.L_41 - .L_40)


	//   ....[0]....
.L_40:
        /*004c*/ 	.word	0x00000750


	//   ....[1]....
        /*0050*/ 	.word	0x00000780


	//   ....[2]....
        /*0054*/ 	.word	0x000007b0


	//----- nvinfo : EIATTR_CRS_STACK_SIZE
	.align		4
.L_41:
        /*0058*/ 	.byte	0x04, 0x1e
        /*005a*/ 	.short	(.L_43 - .L_42)
.L_42:
        /*005c*/ 	.word	0x00000000


	//----- nvinfo : EIATTR_CBANK_PARAM_SIZE
	.align		4
.L_43:
        /*0060*/ 	.byte	0x03, 0x19
        /*0062*/ 	.short	0x0014


	//----- nvinfo : EIATTR_PARAM_CBANK
	.align		4
        /*0064*/ 	.byte	0x04, 0x0a
        /*0066*/ 	.short	(.L_45 - .L_44)
	.align		4
.L_44:
        /*0068*/ 	.word	index@(.nv.constant0._Z25play_with_row_based_indexPiS_i)
        /*006c*/ 	.short	0x0380
        /*006e*/ 	.short	0x0014


	//----- nvinfo : EIATTR_SW_WAR
	.align		4
.L_45:
        /*0070*/ 	.byte	0x04, 0x36
        /*0072*/ 	.short	(.L_47 - .L_46)
.L_46:
        /*0074*/ 	.word	0x00000008
.L_47:


//--------------------- .nv.info._Z23play_with_shared_memoryPiS_i --------------------------
	.section	.nv.info._Z23play_with_shared_memoryPiS_i,"",@"SHT_CUDA_INFO"
	.sectionflags	@""
	.align	4


	//----- nvinfo : EIATTR_CUDA_API_VERSION
	.align		4
        /*0000*/ 	.byte	0x04, 0x37
        /*0002*/ 	.short	(.L_49 - .L_48)
.L_48:
        /*0004*/ 	.word	0x00000082


	//----- nvinfo : EIATTR_KPARAM_INFO
	.align		4
.L_49:
        /*0008*/ 	.byte	0x04, 0x17
        /*000a*/ 	.short	(.L_51 - .L_50)
.L_50:
        /*000c*/ 	.word	0x00000000
        /*0010*/ 	.short	0x0002
        /*0012*/ 	.short	0x0010
        /*0014*/ 	.byte	0x00, 0xf0, 0x11, 0x00


	//----- nvinfo : EIATTR_KPARAM_INFO
	.align		4
.L_51:
        /*0018*/ 	.byte	0x04, 0x17
        /*001a*/ 	.short	(.L_53 - .L_52)
.L_52:
        /*001c*/ 	.word	0x00000000
        /*0020*/ 	.short	0x0001
        /*0022*/ 	.short	0x0008
        /*0024*/ 	.byte	0x00, 0xf0, 0x21, 0x00


	//----- nvinfo : EIATTR_KPARAM_INFO
	.align		4
.L_53:
        /*0028*/ 	.byte	0x04, 0x17
        /*002a*/ 	.short	(.L_55 - .L_54)
.L_54:
        /*002c*/ 	.word	0x00000000
        /*0030*/ 	.short	0x0000
        /*0032*/ 	.short	0x0000
        /*0034*/ 	.byte	0x00, 0xf0, 0x21, 0x00


	//----- nvinfo : EIATTR_SPARSE_MMA_MASK
	.align		4
.L_55:
        /*0038*/ 	.byte	0x03, 0x50
        /*003a*/ 	.short	0x0000


	//----- nvinfo : EIATTR_MAXREG_COUNT
	.align		4
        /*003c*/ 	.byte	0x03, 0x1b
        /*003e*/ 	.short	0x00ff


	//----- nvinfo : EIATTR_NUM_BARRIERS
	.align		4
        /*0040*/ 	.byte	0x02, 0x4c
        /*0042*/ 	.byte	0x01
	.zero		1


	//----- nvinfo : EIATTR_MERCURY_ISA_VERSION
	.align		4
        /*0044*/ 	.byte	0x03, 0x5f
        /*0046*/ 	.short	0x0101


	//----- nvinfo : EIATTR_VRC_CTA_INIT_COUNT
	.align		4
        /*0048*/ 	.byte	0x02, 0x4a
	.zero		1
	.zero		1


	//----- nvinfo : EIATTR_EXIT_INSTR_OFFSETS
	.align		4
        /*004c*/ 	.byte	0x04, 0x1c
        /*004e*/ 	.short	(.L_57 - .L_56)


	//   ....[0]....
.L_56:
        /*0050*/ 	.word	0x00000a30


	//----- nvinfo : EIATTR_CRS_STACK_SIZE
	.align		4
.L_57:
        /*0054*/ 	.byte	0x04, 0x1e
        /*0056*/ 	.short	(.L_59 - .L_58)
.L_58:
        /*0058*/ 	.word	0x00000000


	//----- nvinfo : EIATTR_CBANK_PARAM_SIZE
	.align		4
.L_59:
        /*005c*/ 	.byte	0x03, 0x19
        /*005e*/ 	.short	0x0014


	//----- nvinfo : EIATTR_PARAM_CBANK
	.align		4
        /*0060*/ 	.byte	0x04, 0x0a
        /*0062*/ 	.short	(.L_61 - .L_60)
	.align		4
.L_60:
        /*0064*/ 	.word	index@(.nv.constant0._Z23play_with_shared_memoryPiS_i)
        /*0068*/ 	.short	0x0380
        /*006a*/ 	.short	0x0014


	//----- nvinfo : EIATTR_SW_WAR
	.align		4
.L_61:
        /*006c*/ 	.byte	0x04, 0x36
        /*006e*/ 	.short	(.L_63 - .L_62)
.L_62:
        /*0070*/ 	.word	0x00000008
.L_63:


//--------------------- .nv.callgraph             --------------------------
	.section	.nv.callgraph,"",@"SHT_CUDA_CALLGRAPH"
	.align	4
	.sectionentsize	8
	.align		4
        /*0000*/ 	.word	0x00000000
	.align		4
        /*0004*/ 	.word	0xffffffff
	.align		4
        /*0008*/ 	.word	0x00000000
	.align		4
        /*000c*/ 	.word	0xfffffffe
	.align		4
        /*0010*/ 	.word	0x00000000
	.align		4
        /*0014*/ 	.word	0xfffffffd
	.align		4
        /*0018*/ 	.word	0x00000000
	.align		4
        /*001c*/ 	.word	0xfffffffc


//--------------------- .text._Z4playPiS_         --------------------------
	.section	.text._Z4playPiS_,"ax",@progbits
	.align	128
.text._Z4playPiS_:
        .type           _Z4playPiS_,@function
        .size           _Z4playPiS_,(.L_x_52 - _Z4playPiS_)
        .other          _Z4playPiS_,@"STO_CUDA_ENTRY STV_DEFAULT"
_Z4playPiS_:
[----:B------:R-:W-:Y:S01]  /*0000*/  LDC R1, c[0x0][0x37c] ;  /* 0x0000df00ff017b82 */ /* 0x000fe20000000800 */
[----:B------:R-:W0:Y:S01]  /*0010*/  S2R R0, SR_CTAID.X ;  /* 0x0000000000007919 */ /* 0x000e220000002500 */
[----:B------:R-:W1:Y:S01]  /*0020*/  LDCU UR4, c[0x0][0x360] ;  /* 0x00006c00ff0477ac */ /* 0x000e620008000800 */
[----:B------:R-:W2:Y:S01]  /*0030*/  S2R R9, SR_TID.X ;  /* 0x0000000000097919 */ /* 0x000ea20000002100 */
[----:B------:R-:W3:Y:S01]  /*0040*/  LDCU UR5, c[0x0][0x370] ;  /* 0x00006e00ff0577ac */ /* 0x000ee20008000800 */
[----:B-1----:R-:W-:Y:S02]  /*0050*/  ULOP3.LUT UR4, UR4, 0xffff, URZ, 0xc0, !UPT ;  /* 0x0000ffff04047892 */ /* 0x002fe4000f8ec0ff */
[----:B---3--:R-:W-:-:S04]  /*0060*/  ULOP3.LUT UR5, UR5, 0xffff, URZ, 0xc0, !UPT ;  /* 0x0000ffff05057892 */ /* 0x008fc8000f8ec0ff */
[----:B------:R-:W-:Y:S01]  /*0070*/  UIMAD UR6, UR4, UR5, URZ ;  /* 0x00000005040672a4 */ /* 0x000fe2000f8e02ff */
[----:B0-----:R-:W-:Y:S02]  /*0080*/  LOP3.LUT R0, R0, 0xffff, RZ, 0xc0, !PT ;  /* 0x0000ffff00007812 */ /* 0x001fe400078ec0ff */
[----:B--2---:R-:W-:-:S05]  /*0090*/  LOP3.LUT R9, R9, 0xffff, RZ, 0xc0, !PT ;  /* 0x0000ffff09097812 */ /* 0x004fca00078ec0ff */
[----:B------:R-:W-:-:S05]  /*00a0*/  IMAD R5, R0, UR4, R9 ;  /* 0x0000000400057c24 */ /* 0x000fca000f8e0209 */
[----:B------:R-:W-:-:S13]  /*00b0*/  ISETP.GE.AND P0, PT, R5, UR6, PT ;  /* 0x0000000605007c0c */ /* 0x000fda000bf06270 */
[----:B------:R-:W-:Y:S05]  /*00c0*/  @P0 EXIT ;  /* 0x000000000000094d */ /* 0x000fea0003800000 */
[----:B------:R-:W-:Y:S01]  /*00d0*/  ISETP.NE.AND P0, PT, R9, RZ, PT ;  /* 0x000000ff0900720c */ /* 0x000fe20003f05270 */
[----:B------:R-:W0:Y:S01]  /*00e0*/  LDCU.64 UR8, c[0x0][0x358] ;  /* 0x00006b00ff0877ac */ /* 0x000e220008000a00 */
[----:B------:R-:W-:Y:S01]  /*00f0*/  ISETP.NE.AND P1, PT, R0, RZ, PT ;  /* 0x000000ff0000720c */ /* 0x000fe20003f25270 */
[----:B------:R-:W-:Y:S01]  /*0100*/  BSSY.RECONVERGENT B0, `(.L_x_0) ;  /* 0x000000f000007945 */ /* 0x000fe20003800200 */
[----:B------:R-:W-:Y:S02]  /*0110*/  SEL R12, RZ, 0x1, !P0 ;  /* 0x00000001ff0c7807 */ /* 0x000fe40004000000 */
[----:B------:R-:W-:-:S04]  /*0120*/  SEL R13, RZ, 0x1, !P1 ;  /* 0x00000001ff0d7807 */ /* 0x000fc80004800000 */
[----:B------:R-:W-:-:S13]  /*0130*/  LOP3.LUT P2, RZ, R12, R13, RZ, 0xc0, !PT ;  /* 0x0000000d0cff7212 */ /* 0x000fda000784c0ff */
[----:B0-----:R-:W-:Y:S05]  /*0140*/  @!P2 BRA `(.L_x_1) ;  /* 0x000000000024a947 */ /* 0x001fea0003800000 */
[----:B------:R-:W0:Y:S01]  /*0150*/  LDC.64 R2, c[0x0][0x380] ;  /* 0x0000e000ff027b82 */ /* 0x000e220000000a00 */
[----:B------:R-:W-:-:S04]  /*0160*/  VIADD R4, R0, 0xffffffff ;  /* 0xffffffff00047836 */ /* 0x000fc80000000000 */
[----:B------:R-:W-:-:S04]  /*0170*/  IMAD R7, R4, UR4, R9 ;  /* 0x0000000404077c24 */ /* 0x000fc8000f8e0209 */
[----:B0-----:R-:W-:-:S06]  /*0180*/  IMAD.WIDE R2, R7, 0x4, R2 ;  /* 0x0000000407027825 */ /* 0x001fcc00078e0202 */
[----:B------:R-:W2:Y:S02]  /*0190*/  LDG.E R2, desc[UR8][R2.64+-0x4] ;  /* 0xfffffc0802027981 */ /* 0x000ea4000c1e1900 */
[----:B--2---:R-:W-:-:S13]  /*01a0*/  ISETP.NE.AND P2, PT, R2, RZ, PT ;  /* 0x000000ff0200720c */ /* 0x004fda0003f45270 */
[----:B------:R-:W-:Y:S02]  /*01b0*/  @P2 IMAD.MOV.U32 R4, RZ, RZ, 0x1 ;  /* 0x00000001ff042424 */ /* 0x000fe400078e00ff */
[----:B------:R-:W-:Y:S01]  /*01c0*/  @!P2 IMAD.MOV.U32 R4, RZ, RZ, RZ ;  /* 0x000000ffff04a224 */ /* 0x000fe200078e00ff */
[----:B------:R-:W-:Y:S06]  /*01d0*/  BRA `(.L_x_2) ;  /* 0x0000000000047947 */ /* 0x000fec0003800000 */
.L_x_1:
[----:B------:R-:W-:-:S07]  /*01e0*/  HFMA2 R4, -RZ, RZ, 0, 0 ;  /* 0x00000000ff047431 */ /* 0x000fce00000001ff */
.L_x_2:
[----:B------:R-:W-:Y:S05]  /*01f0*/  BSYNC.RECONVERGENT B0 ;  /* 0x0000000000007941 */ /* 0x000fea0003800200 */
.L_x_0:
[----:B------:R-:W0:Y:S02]  /*0200*/  LDC.64 R2, c[0x0][0x380] ;  /* 0x0000e000ff027b82 */ /* 0x000e240000000a00 */
[----:B0-----:R-:W-:-:S05]  /*0210*/  IMAD.WIDE R10, R5, 0x4, R2 ;  /* 0x00000004050a7825 */ /* 0x001fca00078e0202 */
[----:B------:R0:W5:Y:S01]  /*0220*/  LDG.E R8, desc[UR8][R10.64] ;  /* 0x000000080a087981 */ /* 0x000162000c1e1900 */
[----:B------:R-:W-:Y:S05]  /*0230*/  @!P1 BRA `(.L_x_3) ;  /* 0x00000000001c9947 */ /* 0x000fea0003800000 */
[----:B------:R-:W1:Y:S01]  /*0240*/  LDC.64 R6, c[0x0][0x380] ;  /* 0x0000e000ff067b82 */ /* 0x000e620000000a00 */
[----:B------:R-:W-:-:S04]  /*0250*/  VIADD R14, R0, 0xffffffff ;  /* 0xffffffff000e7836 */ /* 0x000fc80000000000 */
[----:B------:R-:W-:-:S04]  /*0260*/  IMAD R15, R14, UR4, R9 ;  /* 0x000000040e0f7c24 */ /* 0x000fc8000f8e0209 */
[----:B-1----:R-:W-:-:S06]  /*0270*/  IMAD.WIDE R6, R15, 0x4, R6 ;  /* 0x000000040f067825 */ /* 0x002fcc00078e0206 */
[----:B------:R-:W2:Y:S02]  /*0280*/  LDG.E R6, desc[UR8][R6.64] ;  /* 0x0000000806067981 */ /* 0x000ea4000c1e1900 */
[----:B--2---:R-:W-:-:S13]  /*0290*/  ISETP.NE.AND P1, PT, R6, RZ, PT ;  /* 0x000000ff0600720c */ /* 0x004fda0003f25270 */
[----:B------:R-:W-:-:S07]  /*02a0*/  @P1 VIADD R4, R4, 0x1 ;  /* 0x0000000104041836 */ /* 0x000fce0000000000 */
.L_x_3:
[----:B------:R-:W-:Y:S01]  /*02b0*/  UIADD3 UR6, UPT, UPT, UR4, -0x1, URZ ;  /* 0xffffffff04067890 */ /* 0x000fe2000fffe0ff */
[----:B------:R-:W1:Y:S01]  /*02c0*/  LDC.64 R6, c[0x0][0x388] ;  /* 0x0000e200ff067b82 */ /* 0x000e620000000a00 */
[----:B------:R-:W-:Y:S04]  /*02d0*/  BSSY.RECONVERGENT B0, `(.L_x_4) ;  /* 0x000000c000007945 */ /* 0x000fe80003800200 */
[----:B------:R-:W-:-:S04]  /*02e0*/  ISETP.NE.AND P1, PT, R9, UR6, PT ;  /* 0x0000000609007c0c */ /* 0x000fc8000bf25270 */
[----:B------:R-:W-:-:S04]  /*02f0*/  SEL R16, RZ, 0x1, !P1 ;  /* 0x00000001ff107807 */ /* 0x000fc80004800000 */
[----:B------:R-:W-:-:S13]  /*0300*/  LOP3.LUT P2, RZ, R13, R16, RZ, 0xc0, !PT ;  /* 0x000000100dff7212 */ /* 0x000fda000784c0ff */
[----:B------:R-:W-:Y:S05]  /*0310*/  @!P2 BRA `(.L_x_5) ;  /* 0x00000000001ca947 */ /* 0x000fea0003800000 */
[----:B------:R-:W2:Y:S01]  /*0320*/  LDC.64 R14, c[0x0][0x380] ;  /* 0x0000e000ff0e7b82 */ /* 0x000ea20000000a00 */
[----:B------:R-:W-:-:S04]  /*0330*/  VIADD R18, R0, 0xffffffff ;  /* 0xffffffff00127836 */ /* 0x000fc80000000000 */
[----:B------:R-:W-:-:S04]  /*0340*/  IMAD R13, R18, UR4, R9 ;  /* 0x00000004120d7c24 */ /* 0x000fc8000f8e0209 */
[----:B--2---:R-:W-:-:S06]  /*0350*/  IMAD.WIDE R14, R13, 0x4, R14 ;  /* 0x000000040d0e7825 */ /* 0x004fcc00078e020e */
[----:B------:R-:W2:Y:S02]  /*0360*/  LDG.E R14, desc[UR8][R14.64+0x4] ;  /* 0x000004080e0e7981 */ /* 0x000ea4000c1e1900 */
[----:B--2---:R-:W-:-:S13]  /*0370*/  ISETP.NE.AND P2, PT, R14, RZ, PT ;  /* 0x000000ff0e00720c */ /* 0x004fda0003f45270 */
[----:B------:R-:W-:-:S07]  /*0380*/  @P2 IADD3 R4, PT, PT, R4, 0x1, RZ ;  /* 0x0000000104042810 */ /* 0x000fce0007ffe0ff */
.L_x_5:
[----:B------:R-:W-:Y:S05]  /*0390*/  BSYNC.RECONVERGENT B0 ;  /* 0x0000000000007941 */ /* 0x000fea0003800200 */
.L_x_4:
[----:B------:R-:W-:Y:S04]  /*03a0*/  BSSY.RECONVERGENT B0, `(.L_x_6) ;  /* 0x0000005000007945 */ /* 0x000fe80003800200 */
[----:B------:R-:W-:Y:S05]  /*03b0*/  @!P0 BRA `(.L_x_7) ;  /* 0x00000000000c8947 */ /* 0x000fea0003800000 */
[----:B------:R-:W2:Y:S02]  /*03c0*/  LDG.E R13, desc[UR8][R10.64+-0x4] ;  /* 0xfffffc080a0d7981 */ /* 0x000ea4000c1e1900 */
[----:B--2---:R-:W-:-:S13]  /*03d0*/  ISETP.NE.AND P0, PT, R13, RZ, PT ;  /* 0x000000ff0d00720c */ /* 0x004fda0003f05270 */
[----:B------:R-:W-:-:S07]  /*03e0*/  @P0 VIADD R4, R4, 0x1 ;  /* 0x0000000104040836 */ /* 0x000fce0000000000 */
.L_x_7:
[----:B------:R-:W-:Y:S05]  /*03f0*/  BSYNC.RECONVERGENT B0 ;  /* 0x0000000000007941 */ /* 0x000fea0003800200 */
.L_x_6:
[----:B------:R-:W-:Y:S04]  /*0400*/  BSSY.RECONVERGENT B0, `(.L_x_8) ;  /* 0x0000005000007945 */ /* 0x000fe80003800200 */
[----:B------:R-:W-:Y:S05]  /*0410*/  @!P1 BRA `(.L_x_9) ;  /* 0x00000000000c9947 */ /* 0x000fea0003800000 */
[----:B0-----:R-:W2:Y:S02]  /*0420*/  LDG.E R10, desc[UR8][R10.64+0x4] ;  /* 0x000004080a0a7981 */ /* 0x001ea4000c1e1900 */
[----:B--2---:R-:W-:-:S13]  /*0430*/  ISETP.NE.AND P0, PT, R10, RZ, PT ;  /* 0x000000ff0a00720c */ /* 0x004fda0003f05270 */
[----:B------:R-:W-:-:S07]  /*0440*/  @P0 VIADD R4, R4, 0x1 ;  /* 0x0000000104040836 */ /* 0x000fce0000000000 */
.L_x_9:
[----:B------:R-:W-:Y:S05]  /*0450*/  BSYNC.RECONVERGENT B0 ;  /* 0x0000000000007941 */ /* 0x000fea0003800200 */
.L_x_8:
[----:B------:R-:W-:Y:S01]  /*0460*/  UIADD3 UR5, UPT, UPT, UR5, -0x1, URZ ;  /* 0xffffffff05057890 */ /* 0x000fe2000fffe0ff */
[----:B------:R-:W-:Y:S05]  /*0470*/  BSSY.RECONVERGENT B0, `(.L_x_10) ;  /* 0x000000b000007945 */ /* 0x000fea0003800200 */
[----:B------:R-:W-:-:S04]  /*0480*/  ISETP.NE.AND P0, PT, R0, UR5, PT ;  /* 0x0000000500007c0c */ /* 0x000fc8000bf05270 */
[----:B------:R-:W-:Y:S02]  /*0490*/  ISETP.NE.U32.AND P2, PT, R12, RZ, P0 ;  /* 0x000000ff0c00720c */ /* 0x000fe40000745070 */
[----:B------:R-:W-:-:S11]  /*04a0*/  ISETP.NE.U32.AND P1, PT, R16, RZ, P0 ;  /* 0x000000ff1000720c */ /* 0x000fd60000725070 */
[----:B------:R-:W-:Y:S05]  /*04b0*/  @!P2 BRA `(.L_x_11) ;  /* 0x000000000018a947 */ /* 0x000fea0003800000 */
[----:B0-----:R-:W-:-:S05]  /*04c0*/  IADD3 R10, PT, PT, R0, 0x1, RZ ;  /* 0x00000001000a7810 */ /* 0x001fca0007ffe0ff */
[----:B------:R-:W-:-:S04]  /*04d0*/  IMAD R11, R10, UR4, R9 ;  /* 0x000000040a0b7c24 */ /* 0x000fc8000f8e0209 */
[----:B------:R-:W-:-:S06]  /*04e0*/  IMAD.WIDE R10, R11, 0x4, R2 ;  /* 0x000000040b0a7825 */ /* 0x000fcc00078e0202 */
[----:B------:R-:W2:Y:S02]  /*04f0*/  LDG.E R10, desc[UR8][R10.64+-0x4] ;  /* 0xfffffc080a0a7981 */ /* 0x000ea4000c1e1900 */
[----:B--2---:R-:W-:-:S13]  /*0500*/  ISETP.NE.AND P2, PT, R10, RZ, PT ;  /* 0x000000ff0a00720c */ /* 0x004fda0003f45270 */
[----:B------:R-:W-:-:S07]  /*0510*/  @P2 VIADD R4, R4, 0x1 ;  /* 0x0000000104042836 */ /* 0x000fce0000000000 */
.L_x_11:
[----:B------:R-:W-:Y:S05]  /*0520*/  BSYNC.RECONVERGENT B0 ;  /* 0x0000000000007941 */ /* 0x000fea0003800200 */
.L_x_10:
[----:B------:R-:W-:Y:S05]  /*0530*/  @!P0 BRA `(.L_x_12) ;  /* 0x0000000000188947 */ /* 0x000fea0003800000 */
[----:B0-----:R-:W-:-:S04]  /*0540*/  VIADD R10, R0, 0x1 ;  /* 0x00000001000a7836 */ /* 0x001fc80000000000 */
[----:B------:R-:W-:-:S04]  /*0550*/  IMAD R11, R10, UR4, R9 ;  /* 0x000000040a0b7c24 */ /* 0x000fc8000f8e0209 */
[----:B------:R-:W-:-:S06]  /*0560*/  IMAD.WIDE R10, R11, 0x4, R2 ;  /* 0x000000040b0a7825 */ /* 0x000fcc00078e0202 */
[----:B------:R-:W2:Y:S02]  /*0570*/  LDG.E R10, desc[UR8][R10.64] ;  /* 0x000000080a0a7981 */ /* 0x000ea4000c1e1900 */
[----:B--2---:R-:W-:-:S13]  /*0580*/  ISETP.NE.AND P0, PT, R10, RZ, PT ;  /* 0x000000ff0a00720c */ /* 0x004fda0003f05270 */
[----:B------:R-:W-:-:S07]  /*0590*/  @P0 IADD3 R4, PT, PT, R4, 0x1, RZ ;  /* 0x0000000104040810 */ /* 0x000fce0007ffe0ff */
.L_x_12:
[----:B------:R-:W-:Y:S04]  /*05a0*/  BSSY.RECONVERGENT B0, `(.L_x_13) ;  /* 0x0000008000007945 */ /* 0x000fe80003800200 */
[----:B------:R-:W-:Y:S05]  /*05b0*/  @!P1 BRA `(.L_x_14) ;  /* 0x0000000000189947 */ /* 0x000fea0003800000 */
[----:B------:R-:W-:-:S04]  /*05c0*/  VIADD R0, R0, 0x1 ;  /* 0x0000000100007836 */ /* 0x000fc80000000000 */
[----:B------:R-:W-:-:S04]  /*05d0*/  IMAD R9, R0, UR4, R9 ;  /* 0x0000000400097c24 */ /* 0x000fc8000f8e0209 */
[----:B------:R-:W-:-:S06]  /*05e0*/  IMAD.WIDE R2, R9, 0x4, R2 ;  /* 0x0000000409027825 */ /* 0x000fcc00078e0202 */
[----:B------:R-:W2:Y:S02]  /*05f0*/  LDG.E R2, desc[UR8][R2.64+0x4] ;  /* 0x0000040802027981 */ /* 0x000ea4000c1e1900 */
[----:B--2---:R-:W-:-:S13]  /*0600*/  ISETP.NE.AND P0, PT, R2, RZ, PT ;  /* 0x000000ff0200720c */ /* 0x004fda0003f05270 */
[----:B------:R-:W-:-:S07]  /*0610*/  @P0 VIADD R4, R4, 0x1 ;  /* 0x0000000104040836 */ /* 0x000fce0000000000 */
.L_x_14:
[----:B------:R-:W-:Y:S05]  /*0620*/  BSYNC.RECONVERGENT B0 ;  /* 0x0000000000007941 */ /* 0x000fea0003800200 */
.L_x_13:
[----:B------:R-:W-:Y:S01]  /*0630*/  IADD3 R0, PT, PT, R4, -0x2, RZ ;  /* 0xfffffffe04007810 */ /* 0x000fe20007ffe0ff */
[----:B-1----:R-:W-:-:S03]  /*0640*/  IMAD.WIDE R6, R5, 0x4, R6 ;  /* 0x0000000405067825 */ /* 0x002fc600078e0206 */
[----:B------:R-:W-:Y:S02]  /*0650*/  ISETP.GT.U32.AND P0, PT, R0, 0x1, PT ;  /* 0x000000010000780c */ /* 0x000fe40003f04070 */
[----:B-----5:R1:W-:Y:S02]  /*0660*/  STG.E desc[UR8][R6.64], R8 ;  /* 0x0000000806007986 */ /* 0x0203e4000c101908 */
[----:B------:R-:W-:-:S13]  /*0670*/  ISETP.NE.AND P0, PT, R8, RZ, P0 ;  /* 0x000000ff0800720c */ /* 0x000fda0000705270 */
[----:B------:R1:W-:Y:S01]  /*0680*/  @P0 STG.E desc[UR8][R6.64], RZ ;  /* 0x000000ff06000986 */ /* 0x0003e2000c101908 */
[----:B------:R-:W-:Y:S05]  /*0690*/  @P0 EXIT ;  /* 0x000000000000094d */ /* 0x000fea0003800000 */
[----:B------:R-:W-:-:S04]  /*06a0*/  ISETP.EQ.AND P0, PT, R4, 0x3, PT ;  /* 0x000000030400780c */ /* 0x000fc80003f02270 */
[----:B------:R-:W-:-:S13]  /*06b0*/  ISETP.EQ.AND P0, PT, R8, RZ, P0 ;  /* 0x000000ff0800720c */ /* 0x000fda0000702270 */
[----:B------:R-:W-:Y:S05]  /*06c0*/  @!P0 EXIT ;  /* 0x000000000000894d */ /* 0x000fea0003800000 */
[----:B------:R-:W-:-:S05]  /*06d0*/  IMAD.MOV.U32 R3, RZ, RZ, 0x1 ;  /* 0x00000001ff037424 */ /* 0x000fca00078e00ff */
[----:B------:R-:W-:Y:S01]  /*06e0*/  STG.E desc[UR8][R6.64], R3 ;  /* 0x0000000306007986 */ /* 0x000fe2000c101908 */
[----:B------:R-:W-:Y:S05]  /*06f0*/  EXIT ;  /* 0x000000000000794d */ /* 0x000fea0003800000 */
.L_x_15:
[----:B------:R-:W-:-:S00]  /*0700*/  BRA `(.L_x_15) ;  /* 0xfffffffc00fc7947 */ /* 0x000fc0000383ffff */
[----:B------:R-:W-:-:S00]  /*0710*/  NOP ;  /* 0x0000000000007918 */ /* 0x000fc00000000000 */
        /* <DEDUP_REMOVED lines=14> */
.L_x_52:


//--------------------- .text._Z25play_with_row_based_indexPiS_i --------------------------
	.section	.text._Z25play_with_row_based_indexPiS_i,"ax",@progbits
	.align	128
.text._Z25play_with_row_based_indexPiS_i:
        .type           _Z25play_with_row_based_indexPiS_i,@function
        .size           _Z25play_with_row_based_indexPiS_i,(.L_x_53 - _Z25play_with_row_based_indexPiS_i)
        .other          _Z25play_with_row_based_indexPiS_i,@"STO_CUDA_ENTRY STV_DEFAULT"
_Z25play_with_row_based_indexPiS_i:
[----:B------:R-:W-:Y:S08]  /*0000*/  LDC R1, c[0x0][0x37c] ;  /* 0x0000df00ff017b82 */ /* 0x000ff00000000800 */
[----:B------:R-:W0:Y:S01]  /*0010*/  LDC R10, c[0x0][0x390] ;  /* 0x0000e400ff0a7b82 */ /* 0x000e220000000800 */
[----:B------:R-:W1:Y:S01]  /*0020*/  S2R R0, SR_TID.X ;  /* 0x0000000000007919 */ /* 0x000e620000002100 */
[----:B------:R-:W-:Y:S06]  /*0030*/  BSSY.RECONVERGENT B0, `(.L_x_16) ;  /* 0x000002e000007945 */ /* 0x000fec0003800200 */
[----:B------:R-:W2:Y:S08]  /*0040*/  S2UR UR4, SR_CTAID.X ;  /* 0x00000000000479c3 */ /* 0x000eb00000002500 */
[----:B------:R-:W3:Y:S01]  /*0050*/  LDC R7, c[0x0][0x360] ;  /* 0x0000d800ff077b82 */ /* 0x000ee20000000800 */
[----:B0-----:R-:W-:-:S04]  /*0060*/  IABS R5, R10 ;  /* 0x0000000a00057213 */ /* 0x001fc80000000000 */
[----:B------:R-:W0:Y:S01]  /*0070*/  I2F.RP R4, R5 ;  /* 0x0000000500047306 */ /* 0x000e220000209400 */
[----:B--2---:R-:W-:Y:S01]  /*0080*/  ULOP3.LUT UR4, UR4, 0xffff, URZ, 0xc0, !UPT ;  /* 0x0000ffff04047892 */ /* 0x004fe2000f8ec0ff */
[----:B-1----:R-:W-:Y:S02]  /*0090*/  LOP3.LUT R0, R0, 0xffff, RZ, 0xc0, !PT ;  /* 0x0000ffff00007812 */ /* 0x002fe400078ec0ff */
[----:B---3--:R-:W-:-:S04]  /*00a0*/  LOP3.LUT R7, R7, 0xffff, RZ, 0xc0, !PT ;  /* 0x0000ffff07077812 */ /* 0x008fc800078ec0ff */
[----:B0-----:R-:W0:Y:S01]  /*00b0*/  MUFU.RCP R4, R4 ;  /* 0x0000000400047308 */ /* 0x001e220000001000 */
[----:B------:R-:W-:-:S03]  /*00c0*/  IMAD R7, R7, UR4, R0 ;  /* 0x0000000407077c24 */ /* 0x000fc6000f8e0200 */
[----:B------:R-:W1:Y:S01]  /*00d0*/  LDCU.64 UR4, c[0x0][0x358] ;  /* 0x00006b00ff0477ac */ /* 0x000e620008000a00 */
[C---:B------:R-:W-:Y:S01]  /*00e0*/  IMAD.IADD R12, R7.reuse, 0x1, R10 ;  /* 0x00000001070c7824 */ /* 0x040fe200078e020a */
[----:B------:R-:W-:Y:S02]  /*00f0*/  IABS R0, R7 ;  /* 0x0000000700007213 */ /* 0x000fe40000000000 */
[----:B------:R-:W-:Y:S01]  /*0100*/  ISETP.GE.AND P2, PT, R7, RZ, PT ;  /* 0x000000ff0700720c */ /* 0x000fe20003f46270 */
[----:B0-----:R-:W-:-:S04]  /*0110*/  VIADD R2, R4, 0xffffffe ;  /* 0x0ffffffe04027836 */ /* 0x001fc80000000000 */
[----:B------:R0:W2:Y:S02]  /*0120*/  F2I.FTZ.U32.TRUNC.NTZ R3, R2 ;  /* 0x0000000200037305 */ /* 0x0000a4000021f000 */
[----:B0-----:R-:W-:Y:S02]  /*0130*/  IMAD.MOV.U32 R2, RZ, RZ, RZ ;  /* 0x000000ffff027224 */ /* 0x001fe400078e00ff */
[----:B--2---:R-:W-:-:S04]  /*0140*/  IMAD.MOV R6, RZ, RZ, -R3 ;  /* 0x000000ffff067224 */ /* 0x004fc800078e0a03 */
[----:B------:R-:W-:-:S04]  /*0150*/  IMAD R9, R6, R5, RZ ;  /* 0x0000000506097224 */ /* 0x000fc800078e02ff */
[----:B------:R-:W-:-:S06]  /*0160*/  IMAD.HI.U32 R3, R3, R9, R2 ;  /* 0x0000000903037227 */ /* 0x000fcc00078e0002 */
[----:B------:R-:W-:-:S04]  /*0170*/  IMAD.HI.U32 R3, R3, R0, RZ ;  /* 0x0000000003037227 */ /* 0x000fc800078e00ff */
[----:B------:R-:W-:-:S04]  /*0180*/  IMAD.MOV R3, RZ, RZ, -R3 ;  /* 0x000000ffff037224 */ /* 0x000fc800078e0a03 */
[----:B------:R-:W-:Y:S02]  /*0190*/  IMAD R0, R5, R3, R0 ;  /* 0x0000000305007224 */ /* 0x000fe400078e0200 */
[----:B------:R-:W-:-:S03]  /*01a0*/  IMAD R3, R10, R10, RZ ;  /* 0x0000000a0a037224 */ /* 0x000fc600078e02ff */
[----:B------:R-:W-:-:S13]  /*01b0*/  ISETP.GT.U32.AND P0, PT, R5, R0, PT ;  /* 0x000000000500720c */ /* 0x000fda0003f04070 */
[----:B------:R-:W-:Y:S01]  /*01c0*/  @!P0 IMAD.IADD R0, R0, 0x1, -R5 ;  /* 0x0000000100008824 */ /* 0x000fe200078e0a05 */
[----:B------:R-:W-:-:S04]  /*01d0*/  ISETP.NE.AND P0, PT, R10, RZ, PT ;  /* 0x000000ff0a00720c */ /* 0x000fc80003f05270 */
[----:B------:R-:W-:-:S13]  /*01e0*/  ISETP.GT.U32.AND P1, PT, R5, R0, PT ;  /* 0x000000000500720c */ /* 0x000fda0003f24070 */
[----:B------:R-:W-:-:S05]  /*01f0*/  @!P1 IADD3 R0, PT, PT, R0, -R5, RZ ;  /* 0x8000000500009210 */ /* 0x000fca0007ffe0ff */
[----:B------:R-:W-:-:S04]  /*0200*/  IMAD.MOV.U32 R15, RZ, RZ, R0 ;  /* 0x000000ffff0f7224 */ /* 0x000fc800078e0000 */
[----:B------:R-:W-:Y:S01]  /*0210*/  @!P2 IMAD.MOV R15, RZ, RZ, -R15 ;  /* 0x000000ffff0fa224 */ /* 0x000fe200078e0a0f */
[----:B------:R-:W-:Y:S02]  /*0220*/  @!P0 LOP3.LUT R15, RZ, R10, RZ, 0x33, !PT ;  /* 0x0000000aff0f8212 */ /* 0x000fe400078e33ff */
[----:B------:R-:W-:Y:S02]  /*0230*/  ISETP.GT.AND P0, PT, R3, R12, PT ;  /* 0x0000000c0300720c */ /* 0x000fe40003f04270 */
[----:B------:R-:W-:Y:S02]  /*0240*/  ISETP.NE.AND P1, PT, R15, RZ, PT ;  /* 0x000000ff0f00720c */ /* 0x000fe40003f25270 */
[----:B------:R-:W-:Y:S02]  /*0250*/  SEL R13, RZ, 0x1, !P0 ;  /* 0x00000001ff0d7807 */ /* 0x000fe40004000000 */
[----:B------:R-:W-:-:S04]  /*0260*/  SEL R16, RZ, 0x1, !P1 ;  /* 0x00000001ff107807 */ /* 0x000fc80004800000 */
[----:B------:R-:W-:-:S13]  /*0270*/  LOP3.LUT P2, RZ, R13, R16, RZ, 0xc0, !PT ;  /* 0x000000100dff7212 */ /* 0x000fda000784c0ff */
[----:B-1----:R-:W-:Y:S05]  /*0280*/  @!P2 BRA `(.L_x_17) ;  /* 0x00000000001ca947 */ /* 0x002fea0003800000 */
[----:B------:R-:W0:Y:S02]  /*0290*/  LDC.64 R2, c[0x0][0x380] ;  /* 0x0000e000ff027b82 */ /* 0x000e240000000a00 */
[----:B0-----:R-:W-:-:S06]  /*02a0*/  IMAD.WIDE R2, R12, 0x4, R2 ;  /* 0x000000040c027825 */ /* 0x001fcc00078e0202 */
[----:B------:R-:W2:Y:S02]  /*02b0*/  LDG.E R2, desc[UR4][R2.64+-0x4] ;  /* 0xfffffc0402027981 */ /* 0x000ea4000c1e1900 */
[----:B--2---:R-:W-:-:S13]  /*02c0*/  ISETP.NE.AND P2, PT, R2, RZ, PT ;  /* 0x000000ff0200720c */ /* 0x004fda0003f45270 */
[----:B------:R-:W-:Y:S01]  /*02d0*/  @P2 IMAD.MOV.U32 R0, RZ, RZ, 0x1 ;  /* 0x00000001ff002424 */ /* 0x000fe200078e00ff */
[----:B------:R-:W-:Y:S01]  /*02e0*/  @!P2 MOV R0, RZ ;  /* 0x000000ff0000a202 */ /* 0x000fe20000000f00 */
[----:B------:R-:W-:Y:S06]  /*02f0*/  BRA `(.L_x_18) ;  /* 0x0000000000047947 */ /* 0x000fec0003800000 */
.L_x_17:
[----:B------:R-:W-:-:S07]  /*0300*/  IMAD.MOV.U32 R0, RZ, RZ, RZ ;  /* 0x000000ffff007224 */ /* 0x000fce00078e00ff */
.L_x_18:
[----:B------:R-:W-:Y:S05]  /*0310*/  BSYNC.RECONVERGENT B0 ;  /* 0x0000000000007941 */ /* 0x000fea0003800200 */
.L_x_16:
[----:B------:R-:W0:Y:S01]  /*0320*/  LDC.64 R2, c[0x0][0x380] ;  /* 0x0000e000ff027b82 */ /* 0x000e220000000a00 */
[----:B------:R-:W-:-:S07]  /*0330*/  VIADD R14, R10, 0xffffffff ;  /* 0xffffffff0a0e7836 */ /* 0x000fce0000000000 */
[----:B------:R-:W1:Y:S01]  /*0340*/  LDC.64 R4, c[0x0][0x388] ;  /* 0x0000e200ff047b82 */ /* 0x000e620000000a00 */
[----:B0-----:R-:W-:-:S05]  /*0350*/  IMAD.WIDE R8, R7, 0x4, R2 ;  /* 0x0000000407087825 */ /* 0x001fca00078e0202 */
[----:B------:R0:W5:Y:S01]  /*0360*/  LDG.E R6, desc[UR4][R8.64] ;  /* 0x0000000408067981 */ /* 0x000162000c1e1900 */
[----:B------:R-:W-:Y:S01]  /*0370*/  IMAD.IADD R11, R7, 0x1, -R10 ;  /* 0x00000001070b7824 */ /* 0x000fe200078e0a0a */
[----:B------:R-:W-:Y:S01]  /*0380*/  ISETP.NE.AND P2, PT, R14, R15, PT ;  /* 0x0000000f0e00720c */ /* 0x000fe20003f45270 */
[----:B------:R-:W-:Y:S03]  /*0390*/  BSSY.RECONVERGENT B0, `(.L_x_19) ;  /* 0x000000c000007945 */ /* 0x000fe60003800200 */
[----:B------:R-:W-:Y:S02]  /*03a0*/  ISETP.GE.AND P3, PT, R11, RZ, PT ;  /* 0x000000ff0b00720c */ /* 0x000fe40003f66270 */
[----:B------:R-:W-:Y:S02]  /*03b0*/  SEL R10, RZ, 0x1, !P2 ;  /* 0x00000001ff0a7807 */ /* 0x000fe40005000000 */
[----:B------:R-:W-:-:S02]  /*03c0*/  ISETP.NE.U32.AND P4, PT, R16, RZ, P3 ;  /* 0x000000ff1000720c */ /* 0x000fc40001f85070 */
[----:B------:R-:W-:Y:S02]  /*03d0*/  LOP3.LUT P5, RZ, R13, R10, RZ, 0xc0, !PT ;  /* 0x0000000a0dff7212 */ /* 0x000fe400078ac0ff */
[----:B------:R-:W-:Y:S01]  /*03e0*/  ISETP.NE.U32.AND P6, PT, R10, RZ, P3 ;  /* 0x000000ff0a00720c */ /* 0x000fe20001fc5070 */
[----:B01----:R-:W-:-:S12]  /*03f0*/  @!P0 BRA `(.L_x_20) ;  /* 0x0000000000148947 */ /* 0x003fd80003800000 */
[----:B------:R-:W0:Y:S02]  /*0400*/  LDC.64 R14, c[0x0][0x380] ;  /* 0x0000e000ff0e7b82 */ /* 0x000e240000000a00 */
[----:B0-----:R-:W-:-:S06]  /*0410*/  IMAD.WIDE R14, R12, 0x4, R14 ;  /* 0x000000040c0e7825 */ /* 0x001fcc00078e020e */
[----:B------:R-:W2:Y:S02]  /*0420*/  LDG.E R14, desc[UR4][R14.64] ;  /* 0x000000040e0e7981 */ /* 0x000ea4000c1e1900 */
[----:B--2---:R-:W-:-:S13]  /*0430*/  ISETP.NE.AND P0, PT, R14, RZ, PT ;  /* 0x000000ff0e00720c */ /* 0x004fda0003f05270 */
[----:B------:R-:W-:-:S07]  /*0440*/  @P0 VIADD R0, R0, 0x1 ;  /* 0x0000000100000836 */ /* 0x000fce0000000000 */
.L_x_20:
[----:B------:R-:W-:Y:S05]  /*0450*/  BSYNC.RECONVERGENT B0 ;  /* 0x0000000000007941 */ /* 0x000fea0003800200 */
.L_x_19:
[----:B------:R-:W-:Y:S04]  /*0460*/  BSSY.RECONVERGENT B0, `(.L_x_21) ;  /* 0x0000007000007945 */ /* 0x000fe80003800200 */
[----:B------:R-:W-:Y:S05]  /*0470*/  @!P5 BRA `(.L_x_22) ;  /* 0x000000000014d947 */ /* 0x000fea0003800000 */
[----:B------:R-:W0:Y:S02]  /*0480*/  LDC.64 R14, c[0x0][0x380] ;  /* 0x0000e000ff0e7b82 */ /* 0x000e240000000a00 */
[----:B0-----:R-:W-:-:S06]  /*0490*/  IMAD.WIDE R14, R12, 0x4, R14 ;  /* 0x000000040c0e7825 */ /* 0x001fcc00078e020e */
[----:B------:R-:W2:Y:S02]  /*04a0*/  LDG.E R14, desc[UR4][R14.64+0x4] ;  /* 0x000004040e0e7981 */ /* 0x000ea4000c1e1900 */
[----:B--2---:R-:W-:-:S13]  /*04b0*/  ISETP.NE.AND P0, PT, R14, RZ, PT ;  /* 0x000000ff0e00720c */ /* 0x004fda0003f05270 */
[----:B------:R-:W-:-:S07]  /*04c0*/  @P0 IADD3 R0, PT, PT, R0, 0x1, RZ ;  /* 0x0000000100000810 */ /* 0x000fce0007ffe0ff */
.L_x_22:
[----:B------:R-:W-:Y:S05]  /*04d0*/  BSYNC.RECONVERGENT B0 ;  /* 0x0000000000007941 */ /* 0x000fea0003800200 */
.L_x_21:
[----:B------:R-:W-:Y:S04]  /*04e0*/  BSSY.RECONVERGENT B0, `(.L_x_23) ;  /* 0x0000005000007945 */ /* 0x000fe80003800200 */
[----:B------:R-:W-:Y:S05]  /*04f0*/  @!P1 BRA `(.L_x_24) ;  /* 0x00000000000c9947 */ /* 0x000fea0003800000 */
[----:B------:R-:W2:Y:S02]  /*0500*/  LDG.E R10, desc[UR4][R8.64+-0x4] ;  /* 0xfffffc04080a7981 */ /* 0x000ea4000c1e1900 */
[----:B--2---:R-:W-:-:S13]  /*0510*/  ISETP.NE.AND P0, PT, R10, RZ, PT ;  /* 0x000000ff0a00720c */ /* 0x004fda0003f05270 */
[----:B------:R-:W-:-:S07]  /*0520*/  @P0 VIADD R0, R0, 0x1 ;  /* 0x0000000100000836 */ /* 0x000fce0000000000 */
.L_x_24:
[----:B------:R-:W-:Y:S05]  /*0530*/  BSYNC.RECONVERGENT B0 ;  /* 0x0000000000007941 */ /* 0x000fea0003800200 */
.L_x_23:
[----:B------:R-:W-:Y:S04]  /*0540*/  BSSY.RECONVERGENT B0, `(.L_x_25) ;  /* 0x0000005000007945 */ /* 0x000fe80003800200 */
[----:B------:R-:W-:Y:S05]  /*0550*/  @!P2 BRA `(.L_x_26) ;  /* 0x00000000000ca947 */ /* 0x000fea0003800000 */
[----:B------:R-:W2:Y:S02]  /*0560*/  LDG.E R8, desc[UR4][R8.64+0x4] ;  /* 0x0000040408087981 */ /* 0x000ea4000c1e1900 */
[----:B--2---:R-:W-:-:S13]  /*0570*/  ISETP.NE.AND P0, PT, R8, RZ, PT ;  /* 0x000000ff0800720c */ /* 0x004fda0003f05270 */
[----:B------:R-:W-:-:S07]  /*0580*/  @P0 VIADD R0, R0, 0x1 ;  /* 0x0000000100000836 */ /* 0x000fce0000000000 */
.L_x_26:
[----:B------:R-:W-:Y:S05]  /*0590*/  BSYNC.RECONVERGENT B0 ;  /* 0x0000000000007941 */ /* 0x000fea0003800200 */
.L_x_25:
[----:B------:R-:W-:Y:S04]  /*05a0*/  BSSY.RECONVERGENT B0, `(.L_x_27) ;  /* 0x0000006000007945 */ /* 0x000fe80003800200 */
[----:B------:R-:W-:Y:S05]  /*05b0*/  @!P4 BRA `(.L_x_28) ;  /* 0x000000000010c947 */ /* 0x000fea0003800000 */
[----:B------:R-:W-:-:S06]  /*05c0*/  IMAD.WIDE R8, R11, 0x4, R2 ;  /* 0x000000040b087825 */ /* 0x000fcc00078e0202 */
[----:B------:R-:W2:Y:S02]  /*05d0*/  LDG.E R8, desc[UR4][R8.64+-0x4] ;  /* 0xfffffc0408087981 */ /* 0x000ea4000c1e1900 */
[----:B--2---:R-:W-:-:S13]  /*05e0*/  ISETP.NE.AND P0, PT, R8, RZ, PT ;  /* 0x000000ff0800720c */ /* 0x004fda0003f05270 */
[----:B------:R-:W-:-:S07]  /*05f0*/  @P0 VIADD R0, R0, 0x1 ;  /* 0x0000000100000836 */ /* 0x000fce0000000000 */
.L_x_28:
[----:B------:R-:W-:Y:S05]  /*0600*/  BSYNC.RECONVERGENT B0 ;  /* 0x0000000000007941 */ /* 0x000fea0003800200 */
.L_x_27:
[----:B------:R-:W-:Y:S04]  /*0610*/  BSSY.RECONVERGENT B0, `(.L_x_29) ;  /* 0x0000006000007945 */ /* 0x000fe80003800200 */
[----:B------:R-:W-:Y:S05]  /*0620*/  @!P3 BRA `(.L_x_30) ;  /* 0x000000000010b947 */ /* 0x000fea0003800000 */
[----:B------:R-:W-:-:S06]  /*0630*/  IMAD.WIDE R8, R11, 0x4, R2 ;  /* 0x000000040b087825 */ /* 0x000fcc00078e0202 */
[----:B------:R-:W2:Y:S02]  /*0640*/  LDG.E R8, desc[UR4][R8.64] ;  /* 0x0000000408087981 */ /* 0x000ea4000c1e1900 */
[----:B--2---:R-:W-:-:S13]  /*0650*/  ISETP.NE.AND P0, PT, R8, RZ, PT ;  /* 0x000000ff0800720c */ /* 0x004fda0003f05270 */
[----:B------:R-:W-:-:S07]  /*0660*/  @P0 VIADD R0, R0, 0x1 ;  /* 0x0000000100000836 */ /* 0x000fce0000000000 */
.L_x_30:
[----:B------:R-:W-:Y:S05]  /*0670*/  BSYNC.RECONVERGENT B0 ;  /* 0x0000000000007941 */ /* 0x000fea0003800200 */
.L_x_29:
[----:B------:R-:W-:Y:S04]  /*0680*/  BSSY.RECONVERGENT B0, `(.L_x_31) ;  /* 0x0000006000007945 */ /* 0x000fe80003800200 */
[----:B------:R-:W-:Y:S05]  /*0690*/  @!P6 BRA `(.L_x_32) ;  /* 0x000000000010e947 */ /* 0x000fea0003800000 */
[----:B------:R-:W-:-:S06]  /*06a0*/  IMAD.WIDE R2, R11, 0x4, R2 ;  /* 0x000000040b027825 */ /* 0x000fcc00078e0202 */
[----:B------:R-:W2:Y:S02]  /*06b0*/  LDG.E R2, desc[UR4][R2.64+0x4] ;  /* 0x0000040402027981 */ /* 0x000ea4000c1e1900 */
[----:B--2---:R-:W-:-:S13]  /*06c0*/  ISETP.NE.AND P0, PT, R2, RZ, PT ;  /* 0x000000ff0200720c */ /* 0x004fda0003f05270 */
[----:B------:R-:W-:-:S07]  /*06d0*/  @P0 IADD3 R0, PT, PT, R0, 0x1, RZ ;  /* 0x0000000100000810 */ /* 0x000fce0007ffe0ff */
.L_x_32:
[----:B------:R-:W-:Y:S05]  /*06e0*/  BSYNC.RECONVERGENT B0 ;  /* 0x0000000000007941 */ /* 0x000fea0003800200 */
.L_x_31:
[----:B------:R-:W-:Y:S02]  /*06f0*/  VIADD R2, R0, 0xfffffffe ;  /* 0xfffffffe00027836 */ /* 0x000fe40000000000 */
[----:B------:R-:W-:-:S03]  /*0700*/  IMAD.WIDE R4, R7, 0x4, R4 ;  /* 0x0000000407047825 */ /* 0x000fc600078e0204 */
        /* <DEDUP_REMOVED lines=11> */
.L_x_33:
        /* <DEDUP_REMOVED lines=12> */
.L_x_53:


//--------------------- .text._Z23play_with_shared_memoryPiS_i --------------------------
	.section	.text._Z23play_with_shared_memoryPiS_i,"ax",@progbits
	.align	128
.text._Z23play_with_shared_memoryPiS_i:
        .type           _Z23play_with_shared_memoryPiS_i,@function
        .size           _Z23play_with_shared_memoryPiS_i,(.L_x_54 - _Z23play_with_shared_memoryPiS_i)
        .other          _Z23play_with_shared_memoryPiS_i,@"STO_CUDA_ENTRY STV_DEFAULT"
_Z23play_with_shared_memoryPiS_i:
[----:B------:R-:W-:Y:S08]  /*0000*/  LDC R1, c[0x0][0x37c] ;  /* 0x0000df00ff017b82 */ /* 0x000ff00000000800 */
[----:B------:R-:W0:Y:S01]  /*0010*/  LDC R6, c[0x0][0x360] ;  /* 0x0000d800ff067b82 */ /* 0x000e220000000800 */
[----:B------:R-:W1:Y:S01]  /*0020*/  S2R R2, SR_TID.X ;  /* 0x0000000000027919 */ /* 0x000e620000002100 */
[----:B------:R-:W2:Y:S06]  /*0030*/  LDCU.64 UR6, c[0x0][0x358] ;  /* 0x00006b00ff0677ac */ /* 0x000eac0008000a00 */
[----:B------:R-:W3:Y:S08]  /*0040*/  S2UR UR4, SR_CTAID.X ;  /* 0x00000000000479c3 */ /* 0x000ef00000002500 */
[----:B------:R-:W4:Y:S01]  /*0050*/  LDC.64 R10, c[0x0][0x380] ;  /* 0x0000e000ff0a7b82 */ /* 0x000f220000000a00 */
[----:B0-----:R-:W-:-:S04]  /*0060*/  LOP3.LUT R6, R6, 0xffff, RZ, 0xc0, !PT ;  /* 0x0000ffff06067812 */ /* 0x001fc800078ec0ff */
[-C--:B------:R-:W-:Y:S02]  /*0070*/  IABS R8, R6.reuse ;  /* 0x0000000600087213 */ /* 0x080fe40000000000 */
[----:B------:R-:W-:Y:S02]  /*0080*/  IABS R9, R6 ;  /* 0x0000000600097213 */ /* 0x000fe40000000000 */
[----:B------:R-:W0:Y:S01]  /*0090*/  I2F.RP R3, R8 ;  /* 0x0000000800037306 */ /* 0x000e220000209400 */
[----:B---3--:R-:W-:Y:S01]  /*00a0*/  ULOP3.LUT UR4, UR4, 0xffff, URZ, 0xc0, !UPT ;  /* 0x0000ffff04047892 */ /* 0x008fe2000f8ec0ff */
[----:B-1----:R-:W-:Y:S01]  /*00b0*/  LOP3.LUT R2, R2, 0xffff, RZ, 0xc0, !PT ;  /* 0x0000ffff02027812 */ /* 0x002fe200078ec0ff */
[----:B------:R-:W-:-:S04]  /*00c0*/  IMAD.MOV R9, RZ, RZ, -R9 ;  /* 0x000000ffff097224 */ /* 0x000fc800078e0a09 */
[----:B------:R-:W-:-:S05]  /*00d0*/  IMAD R0, R6, UR4, R2 ;  /* 0x0000000406007c24 */ /* 0x000fca000f8e0202 */
[----:B------:R-:W-:Y:S01]  /*00e0*/  ISETP.GE.AND P2, PT, R0, RZ, PT ;  /* 0x000000ff0000720c */ /* 0x000fe20003f46270 */
[----:B0-----:R-:W0:Y:S02]  /*00f0*/  MUFU.RCP R3, R3 ;  /* 0x0000000300037308 */ /* 0x001e240000001000 */
[----:B0-----:R-:W-:-:S06]  /*0100*/  VIADD R4, R3, 0xffffffe ;  /* 0x0ffffffe03047836 */ /* 0x001fcc0000000000 */
[----:B------:R0:W1:Y:S02]  /*0110*/  F2I.FTZ.U32.TRUNC.NTZ R5, R4 ;  /* 0x0000000400057305 */ /* 0x000064000021f000 */
[----:B0-----:R-:W-:Y:S02]  /*0120*/  IMAD.MOV.U32 R4, RZ, RZ, RZ ;  /* 0x000000ffff047224 */ /* 0x001fe400078e00ff */
[----:B-1----:R-:W-:-:S04]  /*0130*/  IMAD.MOV R7, RZ, RZ, -R5 ;  /* 0x000000ffff077224 */ /* 0x002fc800078e0a05 */
[----:B------:R-:W-:Y:S01]  /*0140*/  IMAD R3, R7, R8, RZ ;  /* 0x0000000807037224 */ /* 0x000fe200078e02ff */
[----:B------:R-:W-:-:S03]  /*0150*/  IABS R7, R0 ;  /* 0x0000000000077213 */ /* 0x000fc60000000000 */
[----:B------:R-:W-:-:S04]  /*0160*/  IMAD.HI.U32 R5, R5, R3, R4 ;  /* 0x0000000305057227 */ /* 0x000fc800078e0004 */
[----:B------:R-:W-:Y:S02]  /*0170*/  IMAD.MOV.U32 R4, RZ, RZ, R7 ;  /* 0x000000ffff047224 */ /* 0x000fe400078e0007 */
[----:B------:R-:W-:Y:S02]  /*0180*/  IMAD.MOV.U32 R3, RZ, RZ, R9 ;  /* 0x000000ffff037224 */ /* 0x000fe400078e0009 */
[----:B------:R-:W-:-:S04]  /*0190*/  IMAD.HI.U32 R5, R5, R4, RZ ;  /* 0x0000000405057227 */ /* 0x000fc800078e00ff */
[----:B------:R-:W-:Y:S02]  /*01a0*/  IMAD R5, R5, R3, R4 ;  /* 0x0000000305057224 */ /* 0x000fe400078e0204 */
[----:B------:R-:W0:Y:S03]  /*01b0*/  LDC R3, c[0x0][0x390] ;  /* 0x0000e400ff037b82 */ /* 0x000e260000000800 */
[----:B------:R-:W-:-:S13]  /*01c0*/  ISETP.GT.U32.AND P0, PT, R8, R5, PT ;  /* 0x000000050800720c */ /* 0x000fda0003f04070 */
[----:B------:R-:W-:Y:S01]  /*01d0*/  @!P0 IMAD.IADD R5, R5, 0x1, -R8 ;  /* 0x0000000105058824 */ /* 0x000fe200078e0a08 */
[----:B------:R-:W-:-:S04]  /*01e0*/  ISETP.NE.AND P0, PT, R6, RZ, PT ;  /* 0x000000ff0600720c */ /* 0x000fc80003f05270 */
[----:B------:R-:W-:-:S13]  /*01f0*/  ISETP.GT.U32.AND P1, PT, R8, R5, PT ;  /* 0x000000050800720c */ /* 0x000fda0003f24070 */
[----:B------:R-:W-:Y:S02]  /*0200*/  @!P1 IMAD.IADD R5, R5, 0x1, -R8 ;  /* 0x0000000105059824 */ /* 0x000fe400078e0a08 */
[----:B0-----:R-:W-:Y:S02]  /*0210*/  IMAD.IADD R8, R0, 0x1, R3 ;  /* 0x0000000100087824 */ /* 0x001fe400078e0203 */
[----:B------:R-:W-:Y:S02]  /*0220*/  IMAD.MOV.U32 R7, RZ, RZ, R5 ;  /* 0x000000ffff077224 */ /* 0x000fe400078e0005 */
[----:B------:R-:W-:Y:S02]  /*0230*/  IMAD R5, R3, R3, RZ ;  /* 0x0000000303057224 */ /* 0x000fe400078e02ff */
[----:B------:R-:W-:Y:S01]  /*0240*/  @!P2 IMAD.MOV R7, RZ, RZ, -R7 ;  /* 0x000000ffff07a224 */ /* 0x000fe200078e0a07 */
[----:B------:R-:W-:Y:S01]  /*0250*/  @!P0 LOP3.LUT R7, RZ, R6, RZ, 0x33, !PT ;  /* 0x00000006ff078212 */ /* 0x000fe200078e33ff */
[--C-:B------:R-:W-:Y:S01]  /*0260*/  IMAD.IADD R6, R6, 0x1, -R3.reuse ;  /* 0x0000000106067824 */ /* 0x100fe200078e0a03 */
[----:B------:R-:W-:Y:S01]  /*0270*/  ISETP.GT.AND P1, PT, R5, R8, PT ;  /* 0x000000080500720c */ /* 0x000fe20003f24270 */
[----:B------:R-:W-:-:S03]  /*0280*/  IMAD.IADD R5, R0, 0x1, -R3 ;  /* 0x0000000100057824 */ /* 0x000fc600078e0a03 */
[----:B------:R-:W-:Y:S02]  /*0290*/  ISETP.LT.OR P4, PT, R7, R6, !P1 ;  /* 0x000000060700720c */ /* 0x000fe40004f81670 */
[----:B------:R-:W-:-:S04]  /*02a0*/  ISETP.GE.AND P0, PT, R5, RZ, PT ;  /* 0x000000ff0500720c */ /* 0x000fc80003f06270 */
[----:B------:R-:W-:Y:S01]  /*02b0*/  ISETP.GE.OR P3, PT, R7, R3, !P0 ;  /* 0x000000030700720c */ /* 0x000fe20004766670 */
[----:B----4-:R-:W-:-:S06]  /*02c0*/  IMAD.WIDE R6, R0, 0x4, R10 ;  /* 0x0000000400067825 */ /* 0x010fcc00078e020a */
[----:B------:R-:W-:-:S06]  /*02d0*/  @!P4 IMAD.WIDE R8, R8, 0x4, R10 ;  /* 0x000000040808c825 */ /* 0x000fcc00078e020a */
[----:B------:R-:W-:Y:S01]  /*02e0*/  @!P3 IMAD.WIDE R10, R5, 0x4, R10 ;  /* 0x00000004050ab825 */ /* 0x000fe200078e020a */
[----:B--2---:R-:W2:Y:S04]  /*02f0*/  @!P4 LDG.E R8, desc[UR6][R8.64] ;  /* 0x000000060808c981 */ /* 0x004ea8000c1e1900 */
[----:B------:R0:W3:Y:S04]  /*0300*/  LDG.E R5, desc[UR6][R6.64] ;  /* 0x0000000606057981 */ /* 0x0000e8000c1e1900 */
[----:B------:R1:W4:Y:S01]  /*0310*/  @!P3 LDG.E R10, desc[UR6][R10.64] ;  /* 0x000000060a0ab981 */ /* 0x000322000c1e1900 */
[----:B------:R-:W-:-:S04]  /*0320*/  IABS R15, R3 ;  /* 0x00000003000f7213 */ /* 0x000fc80000000000 */
[----:B------:R-:W5:Y:S08]  /*0330*/  I2F.RP R14, R15 ;  /* 0x0000000f000e7306 */ /* 0x000f700000209400 */
[----:B-----5:R-:W5:Y:S02]  /*0340*/  MUFU.RCP R14, R14 ;  /* 0x0000000e000e7308 */ /* 0x020f640000001000 */
[----:B-----5:R-:W-:-:S06]  /*0350*/  IADD3 R12, PT, PT, R14, 0xffffffe, RZ ;  /* 0x0ffffffe0e0c7810 */ /* 0x020fcc0007ffe0ff */
[----:B------:R5:W0:Y:S02]  /*0360*/  F2I.FTZ.U32.TRUNC.NTZ R13, R12 ;  /* 0x0000000c000d7305 */ /* 0x000a24000021f000 */
[----:B-----5:R-:W-:Y:S02]  /*0370*/  IMAD.MOV.U32 R12, RZ, RZ, RZ ;  /* 0x000000ffff0c7224 */ /* 0x020fe400078e00ff */
[----:B0-----:R-:W-:-:S04]  /*0380*/  IMAD.MOV R16, RZ, RZ, -R13 ;  /* 0x000000ffff107224 */ /* 0x001fc800078e0a0d */
[----:B------:R-:W-:-:S04]  /*0390*/  IMAD R7, R16, R15, RZ ;  /* 0x0000000f10077224 */ /* 0x000fc800078e02ff */
[----:B------:R-:W-:-:S06]  /*03a0*/  IMAD.HI.U32 R13, R13, R7, R12 ;  /* 0x000000070d0d7227 */ /* 0x000fcc00078e000c */
[----:B------:R-:W-:-:S04]  /*03b0*/  IMAD.HI.U32 R13, R13, R4, RZ ;  /* 0x000000040d0d7227 */ /* 0x000fc800078e00ff */
[----:B------:R-:W-:-:S04]  /*03c0*/  IMAD.MOV R13, RZ, RZ, -R13 ;  /* 0x000000ffff0d7224 */ /* 0x000fc800078e0a0d */
[----:B------:R-:W-:-:S05]  /*03d0*/  IMAD R6, R15, R13, R4 ;  /* 0x0000000d0f067224 */ /* 0x000fca00078e0204 */
[----:B------:R-:W-:Y:S01]  /*03e0*/  ISETP.GT.U32.AND P5, PT, R15, R6, PT ;  /* 0x000000060f00720c */ /* 0x000fe20003fa4070 */
[----:B------:R-:W0:-:S12]  /*03f0*/  S2UR UR5, SR_CgaCtaId ;  /* 0x00000000000579c3 */ /* 0x000e180000008800 */
[----:B------:R-:W-:-:S05]  /*0400*/  @!P5 IMAD.IADD R6, R6, 0x1, -R15 ;  /* 0x000000010606d824 */ /* 0x000fca00078e0a0f */
[----:B------:R-:W-:Y:S01]  /*0410*/  ISETP.GT.U32.AND P5, PT, R15, R6, PT ;  /* 0x000000060f00720c */ /* 0x000fe20003fa4070 */
[----:B------:R-:W-:-:S12]  /*0420*/  UMOV UR4, 0x400 ;  /* 0x0000040000047882 */ /* 0x000fd80000000000 */
[----:B------:R-:W-:Y:S01]  /*0430*/  @!P5 IMAD.IADD R6, R6, 0x1, -R15 ;  /* 0x000000010606d824 */ /* 0x000fe200078e0a0f */
[----:B------:R-:W-:-:S03]  /*0440*/  ISETP.NE.AND P5, PT, R3, RZ, PT ;  /* 0x000000ff0300720c */ /* 0x000fc60003fa5270 */
[----:B------:R-:W-:Y:S01]  /*0450*/  IMAD.MOV.U32 R12, RZ, RZ, R6 ;  /* 0x000000ffff0c7224 */ /* 0x000fe200078e0006 */
[----:B0-----:R-:W-:Y:S01]  /*0460*/  ULEA UR4, UR5, UR4, 0x18 ;  /* 0x0000000405047291 */ /* 0x001fe2000f8ec0ff */
[----:B------:R-:W-:Y:S02]  /*0470*/  IMAD.IADD R4, R2, 0x1, R3 ;  /* 0x0000000102047824 */ /* 0x000fe400078e0203 */
[----:B------:R-:W-:Y:S01]  /*0480*/  @!P4 IMAD R7, R3, 0x2, R2 ;  /* 0x000000020307c824 */ /* 0x000fe200078e0202 */
[----:B------:R-:W-:-:S05]  /*0490*/  @!P2 IADD3 R12, PT, PT, -R12, RZ, RZ ;  /* 0x000000ff0c0ca210 */ /* 0x000fca0007ffe1ff */
[----:B------:R-:W-:Y:S02]  /*04a0*/  @!P5 LOP3.LUT R12, RZ, R3, RZ, 0x33, !PT ;  /* 0x00000003ff0cd212 */ /* 0x000fe400078e33ff */
[----:B------:R-:W-:Y:S02]  /*04b0*/  LEA R6, R4, UR4, 0x2 ;  /* 0x0000000404067c11 */ /* 0x000fe4000f8e10ff */
[----:B------:R-:W-:Y:S02]  /*04c0*/  ISETP.NE.AND P2, PT, R12, RZ, PT ;  /* 0x000000ff0c00720c */ /* 0x000fe40003f45270 */
[----:B------:R-:W-:Y:S02]  /*04d0*/  @!P4 LEA R7, R7, UR4, 0x2 ;  /* 0x000000040707cc11 */ /* 0x000fe4000f8e10ff */
[----:B------:R-:W-:Y:S02]  /*04e0*/  @!P3 LEA R9, R2, UR4, 0x2 ;  /* 0x000000040209bc11 */ /* 0x000fe4000f8e10ff */
[----:B-1----:R-:W-:-:S02]  /*04f0*/  SEL R11, RZ, 0x1, !P1 ;  /* 0x00000001ff0b7807 */ /* 0x002fc40004800000 */
[----:B------:R-:W-:Y:S01]  /*0500*/  SEL R14, RZ, 0x1, !P2 ;  /* 0x00000001ff0e7807 */ /* 0x000fe20005000000 */
[----:B------:R-:W-:Y:S01]  /*0510*/  BSSY.RECONVERGENT B0, `(.L_x_34) ;  /* 0x000000f000007945 */ /* 0x000fe20003800200 */
[----:B---3--:R0:W-:Y:S04]  /*0520*/  STS [R6], R5 ;  /* 0x0000000506007388 */ /* 0x0081e80000000800 */
[----:B--2---:R0:W-:Y:S04]  /*0530*/  @!P4 STS [R7], R8 ;  /* 0x000000080700c388 */ /* 0x0041e80000000800 */
[----:B----4-:R0:W-:Y:S01]  /*0540*/  @!P3 STS [R9], R10 ;  /* 0x0000000a0900b388 */ /* 0x0101e20000000800 */
[----:B------:R-:W-:Y:S01]  /*0550*/  BAR.SYNC.DEFER_BLOCKING 0x0 ;  /* 0x0000000000007b1d */ /* 0x000fe20000010000 */
[----:B------:R-:W-:-:S13]  /*0560*/  LOP3.LUT P3, RZ, R11, R14, RZ, 0xc0, !PT ;  /* 0x0000000e0bff7212 */ /* 0x000fda000786c0ff */
[----:B0-----:R-:W-:Y:S05]  /*0570*/  @!P3 BRA `(.L_x_35) ;  /* 0x00000000001cb947 */ /* 0x001fea0003800000 */
[----:B------:R-:W-:-:S05]  /*0580*/  IMAD.IADD R5, R4, 0x1, R3 ;  /* 0x0000000104057824 */ /* 0x000fca00078e0203 */
[----:B------:R-:W-:-:S06]  /*0590*/  LEA R5, R5, UR4, 0x2 ;  /* 0x0000000405057c11 */ /* 0x000fcc000f8e10ff */
[----:B------:R-:W0:Y:S02]  /*05a0*/  LDS R5, [R5+-0x4] ;  /* 0xfffffc0005057984 */ /* 0x000e240000000800 */
[----:B0-----:R-:W-:-:S13]  /*05b0*/  ISETP.NE.AND P3, PT, R5, RZ, PT ;  /* 0x000000ff0500720c */ /* 0x001fda0003f65270 */
[----:B------:R-:W-:Y:S02]  /*05c0*/  @P3 IMAD.MOV.U32 R7, RZ, RZ, 0x1 ;  /* 0x00000001ff073424 */ /* 0x000fe400078e00ff */
[----:B------:R-:W-:Y:S01]  /*05d0*/  @!P3 IMAD.MOV.U32 R7, RZ, RZ, RZ ;  /* 0x000000ffff07b224 */ /* 0x000fe200078e00ff */
[----:B------:R-:W-:Y:S06]  /*05e0*/  BRA `(.L_x_36) ;  /* 0x0000000000047947 */ /* 0x000fec0003800000 */
.L_x_35:
[----:B------:R-:W-:-:S07]  /*05f0*/  IMAD.MOV.U32 R7, RZ, RZ, RZ ;  /* 0x000000ffff077224 */ /* 0x000fce00078e00ff */
.L_x_36:
[----:B------:R-:W-:Y:S05]  /*0600*/  BSYNC.RECONVERGENT B0 ;  /* 0x0000000000007941 */ /* 0x000fea0003800200 */
.L_x_34:
[----:B------:R0:W1:Y:S01]  /*0610*/  LDS R9, [R6] ;  /* 0x0000000006097984 */ /* 0x0000620000000800 */
[----:B------:R-:W-:Y:S01]  /*0620*/  VIADD R5, R3, 0xffffffff ;  /* 0xffffffff03057836 */ /* 0x000fe20000000000 */
[----:B------:R-:W-:Y:S01]  /*0630*/  BSSY.RECONVERGENT B0, `(.L_x_37) ;  /* 0x000000c000007945 */ /* 0x000fe20003800200 */
[----:B------:R-:W-:-:S03]  /*0640*/  ISETP.NE.U32.AND P4, PT, R14, RZ, P0 ;  /* 0x000000ff0e00720c */ /* 0x000fc60000785070 */
[----:B------:R-:W-:-:S04]  /*0650*/  ISETP.NE.AND P3, PT, R5, R12, PT ;  /* 0x0000000c0500720c */ /* 0x000fc80003f65270 */
[----:B------:R-:W-:-:S04]  /*0660*/  SEL R8, RZ, 0x1, !P3 ;  /* 0x00000001ff087807 */ /* 0x000fc80005800000 */
[----:B------:R-:W-:Y:S02]  /*0670*/  LOP3.LUT P5, RZ, R11, R8, RZ, 0xc0, !PT ;  /* 0x000000080bff7212 */ /* 0x000fe400078ac0ff */
[----:B------:R-:W-:Y:S01]  /*0680*/  ISETP.NE.U32.AND P6, PT, R8, RZ, P0 ;  /* 0x000000ff0800720c */ /* 0x000fe200007c5070 */
[----:B0-----:R-:W-:-:S12]  /*0690*/  @!P1 BRA `(.L_x_38) ;  /* 0x0000000000149947 */ /* 0x001fd80003800000 */
[----:B------:R-:W-:-:S05]  /*06a0*/  IMAD.IADD R5, R4, 0x1, R3 ;  /* 0x0000000104057824 */ /* 0x000fca00078e0203 */
[----:B------:R-:W-:-:S06]  /*06b0*/  LEA R5, R5, UR4, 0x2 ;  /* 0x0000000405057c11 */ /* 0x000fcc000f8e10ff */
[----:B------:R-:W0:Y:S02]  /*06c0*/  LDS R5, [R5] ;  /* 0x0000000005057984 */ /* 0x000e240000000800 */
[----:B0-----:R-:W-:-:S13]  /*06d0*/  ISETP.NE.AND P1, PT, R5, RZ, PT ;  /* 0x000000ff0500720c */ /* 0x001fda0003f25270 */
[----:B------:R-:W-:-:S07]  /*06e0*/  @P1 VIADD R7, R7, 0x1 ;  /* 0x0000000107071836 */ /* 0x000fce0000000000 */
.L_x_38:
[----:B------:R-:W-:Y:S05]  /*06f0*/  BSYNC.RECONVERGENT B0 ;  /* 0x0000000000007941 */ /* 0x000fea0003800200 */
.L_x_37:
[----:B------:R-:W-:Y:S04]  /*0700*/  BSSY.RECONVERGENT B0, `(.L_x_39) ;  /* 0x0000007000007945 */ /* 0x000fe80003800200 */
[----:B------:R-:W-:Y:S05]  /*0710*/  @!P5 BRA `(.L_x_40) ;  /* 0x000000000014d947 */ /* 0x000fea0003800000 */
[----:B------:R-:W-:-:S05]  /*0720*/  IMAD.IADD R3, R4, 0x1, R3 ;  /* 0x0000000104037824 */ /* 0x000fca00078e0203 */
[----:B------:R-:W-:-:S06]  /*0730*/  LEA R3, R3, UR4, 0x2 ;  /* 0x0000000403037c11 */ /* 0x000fcc000f8e10ff */
[----:B------:R-:W0:Y:S02]  /*0740*/  LDS R3, [R3+0x4] ;  /* 0x0000040003037984 */ /* 0x000e240000000800 */
[----:B0-----:R-:W-:-:S13]  /*0750*/  ISETP.NE.AND P1, PT, R3, RZ, PT ;  /* 0x000000ff0300720c */ /* 0x001fda0003f25270 */
[----:B------:R-:W-:-:S07]  /*0760*/  @P1 IADD3 R7, PT, PT, R7, 0x1, RZ ;  /* 0x0000000107071810 */ /* 0x000fce0007ffe0ff */
.L_x_40:
[----:B------:R-:W-:Y:S05]  /*0770*/  BSYNC.RECONVERGENT B0 ;  /* 0x0000000000007941 */ /* 0x000fea0003800200 */
.L_x_39:
[----:B------:R-:W-:Y:S04]  /*0780*/  BSSY.RECONVERGENT B0, `(.L_x_41) ;  /* 0x0000005000007945 */ /* 0x000fe80003800200 */
[----:B------:R-:W-:Y:S05]  /*0790*/  @!P2 BRA `(.L_x_42) ;  /* 0x00000000000ca947 */ /* 0x000fea0003800000 */
[----:B------:R-:W0:Y:S02]  /*07a0*/  LDS R3, [R6+-0x4] ;  /* 0xfffffc0006037984 */ /* 0x000e240000000800 */
[----:B0-----:R-:W-:-:S13]  /*07b0*/  ISETP.NE.AND P1, PT, R3, RZ, PT ;  /* 0x000000ff0300720c */ /* 0x001fda0003f25270 */
[----:B------:R-:W-:-:S07]  /*07c0*/  @P1 VIADD R7, R7, 0x1 ;  /* 0x0000000107071836 */ /* 0x000fce0000000000 */
.L_x_42:
[----:B------:R-:W-:Y:S05]  /*07d0*/  BSYNC.RECONVERGENT B0 ;  /* 0x0000000000007941 */ /* 0x000fea0003800200 */
.L_x_41:
[----:B------:R-:W-:Y:S04]  /*07e0*/  BSSY.RECONVERGENT B0, `(.L_x_43) ;  /* 0x0000005000007945 */ /* 0x000fe80003800200 */
[----:B------:R-:W-:Y:S05]  /*07f0*/  @!P3 BRA `(.L_x_44) ;  /* 0x00000000000cb947 */ /* 0x000fea0003800000 */
[----:B------:R-:W0:Y:S02]  /*0800*/  LDS R6, [R6+0x4] ;  /* 0x0000040006067984 */ /* 0x000e240000000800 */
[----:B0-----:R-:W-:-:S13]  /*0810*/  ISETP.NE.AND P1, PT, R6, RZ, PT ;  /* 0x000000ff0600720c */ /* 0x001fda0003f25270 */
[----:B------:R-:W-:-:S07]  /*0820*/  @P1 VIADD R7, R7, 0x1 ;  /* 0x0000000107071836 */ /* 0x000fce0000000000 */
.L_x_44:
[----:B------:R-:W-:Y:S05]  /*0830*/  BSYNC.RECONVERGENT B0 ;  /* 0x0000000000007941 */ /* 0x000fea0003800200 */
.L_x_43:
[----:B------:R-:W-:Y:S04]  /*0840*/  BSSY.RECONVERGENT B0, `(.L_x_45) ;  /* 0x0000006000007945 */ /* 0x000fe80003800200 */
[----:B------:R-:W-:Y:S05]  /*0850*/  @!P4 BRA `(.L_x_46) ;  /* 0x000000000010c947 */ /* 0x000fea0003800000 */
[----:B------:R-:W-:-:S06]  /*0860*/  LEA R3, R2, UR4, 0x2 ;  /* 0x0000000402037c11 */ /* 0x000fcc000f8e10ff */
[----:B------:R-:W0:Y:S02]  /*0870*/  LDS R3, [R3+-0x4] ;  /* 0xfffffc0003037984 */ /* 0x000e240000000800 */
[----:B0-----:R-:W-:-:S13]  /*0880*/  ISETP.NE.AND P1, PT, R3, RZ, PT ;  /* 0x000000ff0300720c */ /* 0x001fda0003f25270 */
[----:B------:R-:W-:-:S07]  /*0890*/  @P1 VIADD R7, R7, 0x1 ;  /* 0x0000000107071836 */ /* 0x000fce0000000000 */
.L_x_46:
[----:B------:R-:W-:Y:S05]  /*08a0*/  BSYNC.RECONVERGENT B0 ;  /* 0x0000000000007941 */ /* 0x000fea0003800200 */
.L_x_45:
[----:B------:R-:W-:Y:S04]  /*08b0*/  BSSY.RECONVERGENT B0, `(.L_x_47) ;  /* 0x0000006000007945 */ /* 0x000fe80003800200 */
[----:B------:R-:W-:Y:S05]  /*08c0*/  @!P0 BRA `(.L_x_48) ;  /* 0x0000000000108947 */ /* 0x000fea0003800000 */
[----:B------:R-:W-:-:S06]  /*08d0*/  LEA R3, R2, UR4, 0x2 ;  /* 0x0000000402037c11 */ /* 0x000fcc000f8e10ff */
[----:B------:R-:W0:Y:S02]  /*08e0*/  LDS R3, [R3] ;  /* 0x0000000003037984 */ /* 0x000e240000000800 */
[----:B0-----:R-:W-:-:S13]  /*08f0*/  ISETP.NE.AND P0, PT, R3, RZ, PT ;  /* 0x000000ff0300720c */ /* 0x001fda0003f05270 */
[----:B------:R-:W-:-:S07]  /*0900*/  @P0 VIADD R7, R7, 0x1 ;  /* 0x0000000107070836 */ /* 0x000fce0000000000 */
.L_x_48:
[----:B------:R-:W-:Y:S05]  /*0910*/  BSYNC.RECONVERGENT B0 ;  /* 0x0000000000007941 */ /* 0x000fea0003800200 */
.L_x_47:
[----:B------:R-:W-:Y:S04]  /*0920*/  BSSY.RECONVERGENT B0, `(.L_x_49) ;  /* 0x0000006000007945 */ /* 0x000fe80003800200 */
[----:B------:R-:W-:Y:S05]  /*0930*/  @!P6 BRA `(.L_x_50) ;  /* 0x000000000010e947 */ /* 0x000fea0003800000 */
[----:B------:R-:W-:-:S06]  /*0940*/  LEA R2, R2, UR4, 0x2 ;  /* 0x0000000402027c11 */ /* 0x000fcc000f8e10ff */
[----:B------:R-:W0:Y:S02]  /*0950*/  LDS R2, [R2+0x4] ;  /* 0x0000040002027984 */ /* 0x000e240000000800 */
[----:B0-----:R-:W-:-:S13]  /*0960*/  ISETP.NE.AND P0, PT, R2, RZ, PT ;  /* 0x000000ff0200720c */ /* 0x001fda0003f05270 */
[----:B------:R-:W-:-:S07]  /*0970*/  @P0 VIADD R7, R7, 0x1 ;  /* 0x0000000107070836 */ /* 0x000fce0000000000 */
.L_x_50:
[----:B------:R-:W-:Y:S05]  /*0980*/  BSYNC.RECONVERGENT B0 ;  /* 0x0000000000007941 */ /* 0x000fea0003800200 */
.L_x_49:
[----:B------:R-:W-:Y:S01]  /*0990*/  VIADD R4, R7, 0xfffffffe ;  /* 0xfffffffe07047836 */ /* 0x000fe20000000000 */
[----:B------:R-:W0:Y:S04]  /*09a0*/  LDC.64 R2, c[0x0][0x388] ;  /* 0x0000e200ff027b82 */ /* 0x000e280000000a00 */
[----:B------:R-:W-:-:S04]  /*09b0*/  ISETP.GT.U32.AND P0, PT, R4, 0x1, PT ;  /* 0x000000010400780c */ /* 0x000fc80003f04070 */
[----:B-1----:R-:W-:-:S13]  /*09c0*/  ISETP.NE.AND P1, PT, R9, RZ, P0 ;  /* 0x000000ff0900720c */ /* 0x002fda0000725270 */
[----:B------:R-:W-:Y:S01]  /*09d0*/  @!P1 ISETP.EQ.AND P0, PT, R7, 0x3, PT ;  /* 0x000000030700980c */ /* 0x000fe20003f02270 */
[----:B------:R-:W-:Y:S02]  /*09e0*/  @P1 IMAD.MOV.U32 R5, RZ, RZ, RZ ;  /* 0x000000ffff051224 */ /* 0x000fe400078e00ff */
[----:B0-----:R-:W-:Y:S01]  /*09f0*/  IMAD.WIDE R2, R0, 0x4, R2 ;  /* 0x0000000400027825 */ /* 0x001fe200078e0202 */
[----:B------:R-:W-:-:S04]  /*0a00*/  @!P1 ISETP.EQ.AND P0, PT, R9, RZ, P0 ;  /* 0x000000ff0900920c */ /* 0x000fc80000702270 */
[----:B------:R-:W-:-:S05]  /*0a10*/  @!P1 SEL R5, R9, 0x1, !P0 ;  /* 0x0000000109059807 */ /* 0x000fca0004000000 */
[----:B------:R-:W-:Y:S01]  /*0a20*/  STG.E desc[UR6][R2.64], R5 ;  /* 0x0000000502007986 */ /* 0x000fe2000c101906 */
[----:B------:R-:W-:Y:S05]  /*0a30*/  EXIT ;  /* 0x000000000000794d */ /* 0x000fea0003800000 */
.L_x_51:
        /* <DEDUP_REMOVED lines=12> */
.L_x_54:


//--------------------- .nv.shared._Z4playPiS_    --------------------------
	.section	.nv.shared._Z4playPiS_,"aw",@nobits
	.sectionflags	@""
	.align	16
	.zero		1024


//--------------------- .nv.shared.reserved.0     --------------------------
	.section	.nv.shared.reserved.0,"aw",@nobits
	.weak		__nv_reservedSMEM_offset_0_alias
	.size		__nv_reservedSMEM_offset_0_alias, 0, 64
	.other		__nv_reservedSMEM_offset_0_alias,@"STO_CUDA_RESERVED_SHARED STV_DEFAULT"
__nv_reservedSMEM_offset_0_alias:
	.zero		0
	.zero		64


//--------------------- .nv.shared._Z25play_with_row_based_indexPiS_i --------------------------
	.section	.nv.shared._Z25play_with_row_based_indexPiS_i,"aw",@nobits
	.sectionflags	@""
	.align	16
	.zero		1024


//--------------------- .nv.shared._Z23play_with_shared_memoryPiS_i --------------------------
	.section	.nv.shared._Z23play_with_shared_memoryPiS_i,"aw",@nobits
	.sectionflags	@""
	.align	16
	.zero		1024


//--------------------- .nv.constant0._Z4playPiS_ --------------------------
	.section	.nv.constant0._Z4playPiS_,"a",@progbits
	.sectionflags	@""
	.align	4
.nv.constant0._Z4playPiS_:
	.zero		912


//--------------------- .nv.constant0._Z25play_with_row_based_indexPiS_i --------------------------
	.section	.nv.constant0._Z25play_with_row_based_indexPiS_i,"a",@progbits
	.sectionflags	@""
	.align	4
.nv.constant0._Z25play_with_row_based_indexPiS_i:
	.zero		916


//--------------------- .nv.constant0._Z23play_with_shared_memoryPiS_i --------------------------
	.section	.nv.constant0._Z23play_with_shared_memoryPiS_i,"a",@progbits
	.sectionflags	@""
	.align	4
.nv.constant0._Z23play_with_shared_memoryPiS_i:
	.zero		916


//--------------------- SYMBOLS --------------------------

	.type		.nv.reservedSmem.offset0,@object
	.size		.nv.reservedSmem.offset0,0x4
	.type		.nv.reservedSmem.cap,@object
	.size		.nv.reservedSmem.cap,0x4
